//
// Generated by NVIDIA NVVM Compiler
//
// Compiler Build ID: CL-36424714
// Cuda compilation tools, release 13.0, V13.0.88
// Based on NVVM 20.0.0
//

.version 9.0
.target sm_100
.address_size 64

	// .globl	_Z17BlackScholesGPU_XP6float2S0_PKS_S2_S2_ffii

.visible .entry _Z17BlackScholesGPU_XP6float2S0_PKS_S2_S2_ffii(
	.param .u64 .ptr .align 1 _Z17BlackScholesGPU_XP6float2S0_PKS_S2_S2_ffii_param_0,
	.param .u64 .ptr .align 1 _Z17BlackScholesGPU_XP6float2S0_PKS_S2_S2_ffii_param_1,
	.param .u64 .ptr .align 1 _Z17BlackScholesGPU_XP6float2S0_PKS_S2_S2_ffii_param_2,
	.param .u64 .ptr .align 1 _Z17BlackScholesGPU_XP6float2S0_PKS_S2_S2_ffii_param_3,
	.param .u64 .ptr .align 1 _Z17BlackScholesGPU_XP6float2S0_PKS_S2_S2_ffii_param_4,
	.param .f32 _Z17BlackScholesGPU_XP6float2S0_PKS_S2_S2_ffii_param_5,
	.param .f32 _Z17BlackScholesGPU_XP6float2S0_PKS_S2_S2_ffii_param_6,
	.param .u32 _Z17BlackScholesGPU_XP6float2S0_PKS_S2_S2_ffii_param_7,
	.param .u32 _Z17BlackScholesGPU_XP6float2S0_PKS_S2_S2_ffii_param_8
)
{
	.reg .pred 	%p<9>;
	.reg .b32 	%r<20>;
	.reg .b32 	%f<85>;
	.reg .b64 	%rd<18>;

	ld.param.u64 	%rd1, [_Z17BlackScholesGPU_XP6float2S0_PKS_S2_S2_ffii_param_0];
	ld.param.u64 	%rd2, [_Z17BlackScholesGPU_XP6float2S0_PKS_S2_S2_ffii_param_1];
	ld.param.u64 	%rd3, [_Z17BlackScholesGPU_XP6float2S0_PKS_S2_S2_ffii_param_2];
	ld.param.u64 	%rd4, [_Z17BlackScholesGPU_XP6float2S0_PKS_S2_S2_ffii_param_3];
	ld.param.u64 	%rd5, [_Z17BlackScholesGPU_XP6float2S0_PKS_S2_S2_ffii_param_4];
	ld.param.f32 	%f12, [_Z17BlackScholesGPU_XP6float2S0_PKS_S2_S2_ffii_param_5];
	ld.param.f32 	%f13, [_Z17BlackScholesGPU_XP6float2S0_PKS_S2_S2_ffii_param_6];
	ld.param.u32 	%r10, [_Z17BlackScholesGPU_XP6float2S0_PKS_S2_S2_ffii_param_7];
	ld.param.u32 	%r9, [_Z17BlackScholesGPU_XP6float2S0_PKS_S2_S2_ffii_param_8];
	mov.u32 	%r11, %ntid.x;
	mov.u32 	%r12, %ctaid.x;
	mov.u32 	%r13, %tid.x;
	mad.lo.s32 	%r1, %r11, %r12, %r13;
	shr.u32 	%r14, %r10, 31;
	add.s32 	%r15, %r10, %r14;
	shr.s32 	%r16, %r15, 1;
	setp.ge.s32 	%p1, %r1, %r16;
	@%p1 bra 	$L__BB0_9;
	cvta.to.global.u64 	%rd6, %rd3;
	cvta.to.global.u64 	%rd7, %rd4;
	cvta.to.global.u64 	%rd8, %rd5;
	mul.wide.s32 	%rd9, %r1, 8;
	add.s64 	%rd10, %rd6, %rd9;
	ld.global.nc.f32 	%f1, [%rd10];
	add.s64 	%rd11, %rd7, %rd9;
	ld.global.nc.f32 	%f2, [%rd11];
	add.s64 	%rd12, %rd8, %rd9;
	ld.global.nc.f32 	%f3, [%rd12];
	rsqrt.approx.f32 	%f14, %f3;
	mov.f32 	%f15, 0f3F800000;
	div.approx.f32 	%f84, %f15, %f14;
	setp.lt.s32 	%p2, %r9, 1;
	@%p2 bra 	$L__BB0_8;
	and.b32  	%r2, %r9, 3;
	setp.lt.u32 	%p3, %r9, 4;
	@%p3 bra 	$L__BB0_5;
	and.b32  	%r17, %r9, 2147483644;
	neg.s32 	%r18, %r17;
$L__BB0_4:
	mul.f32 	%f17, %f84, 0f3FC00000;
	div.rn.f32 	%f18, %f17, 0f3FC00000;
	mul.f32 	%f19, %f18, 0f3FC00000;
	div.rn.f32 	%f20, %f19, 0f3FC00000;
	mul.f32 	%f21, %f20, 0f3FC00000;
	div.rn.f32 	%f22, %f21, 0f3FC00000;
	mul.f32 	%f23, %f22, 0f3FC00000;
	div.rn.f32 	%f84, %f23, 0f3FC00000;
	add.s32 	%r18, %r18, 4;
	setp.ne.s32 	%p4, %r18, 0;
	@%p4 bra 	$L__BB0_4;
$L__BB0_5:
	setp.eq.s32 	%p5, %r2, 0;
	@%p5 bra 	$L__BB0_8;
	neg.s32 	%r19, %r2;
$L__BB0_7:
	.pragma "nounroll";
	mul.f32 	%f24, %f84, 0f3FC00000;
	div.rn.f32 	%f84, %f24, 0f3FC00000;
	add.s32 	%r19, %r19, 1;
	setp.ne.s32 	%p6, %r19, 0;
	@%p6 bra 	$L__BB0_7;
$L__BB0_8:
	div.rn.f32 	%f25, %f1, %f2;
	lg2.approx.f32 	%f26, %f25;
	mul.f32 	%f27, %f26, 0f3F317218;
	mul.f32 	%f28, %f13, 0f3F000000;
	fma.rn.f32 	%f29, %f13, %f28, %f12;
	fma.rn.f32 	%f30, %f29, %f3, %f27;
	mul.f32 	%f31, %f13, %f84;
	div.approx.f32 	%f32, %f30, %f31;
	sub.f32 	%f33, %f32, %f31;
	abs.f32 	%f34, %f32;
	fma.rn.f32 	%f35, %f34, 0f3E6D3389, 0f3F800000;
	mov.f32 	%f36, 0f3F800000;
	div.approx.f32 	%f37, %f36, %f35;
	mul.f32 	%f38, %f32, 0fBF000000;
	mul.f32 	%f39, %f32, %f38;
	mul.f32 	%f40, %f39, 0f3FB8AA3B;
	ex2.approx.f32 	%f41, %f40;
	mul.f32 	%f42, %f41, 0f3ECC422A;
	fma.rn.f32 	%f43, %f37, 0f3FAA466F, 0fBFE91EEA;
	fma.rn.f32 	%f44, %f37, %f43, 0f3FE40778;
	fma.rn.f32 	%f45, %f37, %f44, 0fBEB68F87;
	fma.rn.f32 	%f46, %f37, %f45, 0f3EA385FA;
	mul.f32 	%f47, %f37, %f46;
	mul.f32 	%f48, %f42, %f47;
	setp.gt.f32 	%p7, %f32, 0f00000000;
	sub.f32 	%f49, %f36, %f48;
	selp.f32 	%f50, %f49, %f48, %p7;
	abs.f32 	%f51, %f33;
	fma.rn.f32 	%f52, %f51, 0f3E6D3389, 0f3F800000;
	div.approx.f32 	%f53, %f36, %f52;
	mul.f32 	%f54, %f33, 0fBF000000;
	mul.f32 	%f55, %f33, %f54;
	mul.f32 	%f56, %f55, 0f3FB8AA3B;
	ex2.approx.f32 	%f57, %f56;
	mul.f32 	%f58, %f57, 0f3ECC422A;
	fma.rn.f32 	%f59, %f53, 0f3FAA466F, 0fBFE91EEA;
	fma.rn.f32 	%f60, %f53, %f59, 0f3FE40778;
	fma.rn.f32 	%f61, %f53, %f60, 0fBEB68F87;
	fma.rn.f32 	%f62, %f53, %f61, 0f3EA385FA;
	mul.f32 	%f63, %f53, %f62;
	mul.f32 	%f64, %f58, %f63;
	setp.gt.f32 	%p8, %f33, 0f00000000;
	sub.f32 	%f65, %f36, %f64;
	selp.f32 	%f66, %f65, %f64, %p8;
	neg.f32 	%f67, %f12;
	mul.f32 	%f68, %f3, %f67;
	mul.f32 	%f69, %f68, 0f3FB8AA3B;
	ex2.approx.f32 	%f70, %f69;
	mul.f32 	%f71, %f1, %f50;
	mul.f32 	%f72, %f2, %f70;
	mul.f32 	%f73, %f72, %f66;
	sub.f32 	%f74, %f71, %f73;
	sub.f32 	%f75, %f36, %f66;
	mul.f32 	%f76, %f72, %f75;
	sub.f32 	%f77, %f36, %f50;
	mul.f32 	%f78, %f1, %f77;
	sub.f32 	%f79, %f76, %f78;
	cvta.to.global.u64 	%rd13, %rd1;
	add.s64 	%rd15, %rd13, %rd9;
	st.global.f32 	[%rd15], %f74;
	cvta.to.global.u64 	%rd16, %rd2;
	add.s64 	%rd17, %rd16, %rd9;
	st.global.f32 	[%rd17], %f79;
$L__BB0_9:
	ret;

}
	// .globl	_Z17BlackScholesGPU_YP6float2S0_PKS_S2_S2_ffii
.visible .entry _Z17BlackScholesGPU_YP6float2S0_PKS_S2_S2_ffii(
	.param .u64 .ptr .align 1 _Z17BlackScholesGPU_YP6float2S0_PKS_S2_S2_ffii_param_0,
	.param .u64 .ptr .align 1 _Z17BlackScholesGPU_YP6float2S0_PKS_S2_S2_ffii_param_1,
	.param .u64 .ptr .align 1 _Z17BlackScholesGPU_YP6float2S0_PKS_S2_S2_ffii_param_2,
	.param .u64 .ptr .align 1 _Z17BlackScholesGPU_YP6float2S0_PKS_S2_S2_ffii_param_3,
	.param .u64 .ptr .align 1 _Z17BlackScholesGPU_YP6float2S0_PKS_S2_S2_ffii_param_4,
	.param .f32 _Z17BlackScholesGPU_YP6float2S0_PKS_S2_S2_ffii_param_5,
	.param .f32 _Z17BlackScholesGPU_YP6float2S0_PKS_S2_S2_ffii_param_6,
	.param .u32 _Z17BlackScholesGPU_YP6float2S0_PKS_S2_S2_ffii_param_7,
	.param .u32 _Z17BlackScholesGPU_YP6float2S0_PKS_S2_S2_ffii_param_8
)
{
	.reg .pred 	%p<9>;
	.reg .b32 	%r<20>;
	.reg .b32 	%f<85>;
	.reg .b64 	%rd<18>;

	ld.param.u64 	%rd1, [_Z17BlackScholesGPU_YP6float2S0_PKS_S2_S2_ffii_param_0];
	ld.param.u64 	%rd2, [_Z17BlackScholesGPU_YP6float2S0_PKS_S2_S2_ffii_param_1];
	ld.param.u64 	%rd3, [_Z17BlackScholesGPU_YP6float2S0_PKS_S2_S2_ffii_param_2];
	ld.param.u64 	%rd4, [_Z17BlackScholesGPU_YP6float2S0_PKS_S2_S2_ffii_param_3];
	ld.param.u64 	%rd5, [_Z17BlackScholesGPU_YP6float2S0_PKS_S2_S2_ffii_param_4];
	ld.param.f32 	%f12, [_Z17BlackScholesGPU_YP6float2S0_PKS_S2_S2_ffii_param_5];
	ld.param.f32 	%f13, [_Z17BlackScholesGPU_YP6float2S0_PKS_S2_S2_ffii_param_6];
	ld.param.u32 	%r10, [_Z17BlackScholesGPU_YP6float2S0_PKS_S2_S2_ffii_param_7];
	ld.param.u32 	%r9, [_Z17BlackScholesGPU_YP6float2S0_PKS_S2_S2_ffii_param_8];
	mov.u32 	%r11, %ntid.x;
	mov.u32 	%r12, %ctaid.x;
	mov.u32 	%r13, %tid.x;
	mad.lo.s32 	%r1, %r11, %r12, %r13;
	shr.u32 	%r14, %r10, 31;
	add.s32 	%r15, %r10, %r14;
	shr.s32 	%r16, %r15, 1;
	setp.ge.s32 	%p1, %r1, %r16;
	@%p1 bra 	$L__BB1_9;
	cvta.to.global.u64 	%rd6, %rd3;
	cvta.to.global.u64 	%rd7, %rd4;
	cvta.to.global.u64 	%rd8, %rd5;
	mul.wide.s32 	%rd9, %r1, 8;
	add.s64 	%rd10, %rd6, %rd9;
	ld.global.nc.f32 	%f1, [%rd10+4];
	add.s64 	%rd11, %rd7, %rd9;
	ld.global.nc.f32 	%f2, [%rd11+4];
	add.s64 	%rd12, %rd8, %rd9;
	ld.global.nc.f32 	%f3, [%rd12+4];
	rsqrt.approx.f32 	%f14, %f3;
	mov.f32 	%f15, 0f3F800000;
	div.approx.f32 	%f84, %f15, %f14;
	setp.lt.s32 	%p2, %r9, 1;
	@%p2 bra 	$L__BB1_8;
	and.b32  	%r2, %r9, 3;
	setp.lt.u32 	%p3, %r9, 4;
	@%p3 bra 	$L__BB1_5;
	and.b32  	%r17, %r9, 2147483644;
	neg.s32 	%r18, %r17;
$L__BB1_4:
	mul.f32 	%f17, %f84, 0f3FC00000;
	div.rn.f32 	%f18, %f17, 0f3FC00000;
	mul.f32 	%f19, %f18, 0f3FC00000;
	div.rn.f32 	%f20, %f19, 0f3FC00000;
	mul.f32 	%f21, %f20, 0f3FC00000;
	div.rn.f32 	%f22, %f21, 0f3FC00000;
	mul.f32 	%f23, %f22, 0f3FC00000;
	div.rn.f32 	%f84, %f23, 0f3FC00000;
	add.s32 	%r18, %r18, 4;
	setp.ne.s32 	%p4, %r18, 0;
	@%p4 bra 	$L__BB1_4;
$L__BB1_5:
	setp.eq.s32 	%p5, %r2, 0;
	@%p5 bra 	$L__BB1_8;
	neg.s32 	%r19, %r2;
$L__BB1_7:
	.pragma "nounroll";
	mul.f32 	%f24, %f84, 0f3FC00000;
	div.rn.f32 	%f84, %f24, 0f3FC00000;
	add.s32 	%r19, %r19, 1;
	setp.ne.s32 	%p6, %r19, 0;
	@%p6 bra 	$L__BB1_7;
$L__BB1_8:
	div.rn.f32 	%f25, %f1, %f2;
	lg2.approx.f32 	%f26, %f25;
	mul.f32 	%f27, %f26, 0f3F317218;
	mul.f32 	%f28, %f13, 0f3F000000;
	fma.rn.f32 	%f29, %f13, %f28, %f12;
	fma.rn.f32 	%f30, %f29, %f3, %f27;
	mul.f32 	%f31, %f13, %f84;
	div.approx.f32 	%f32, %f30, %f31;
	sub.f32 	%f33, %f32, %f31;
	abs.f32 	%f34, %f32;
	fma.rn.f32 	%f35, %f34, 0f3E6D3389, 0f3F800000;
	mov.f32 	%f36, 0f3F800000;
	div.approx.f32 	%f37, %f36, %f35;
	mul.f32 	%f38, %f32, 0fBF000000;
	mul.f32 	%f39, %f32, %f38;
	mul.f32 	%f40, %f39, 0f3FB8AA3B;
	ex2.approx.f32 	%f41, %f40;
	mul.f32 	%f42, %f41, 0f3ECC422A;
	fma.rn.f32 	%f43, %f37, 0f3FAA466F, 0fBFE91EEA;
	fma.rn.f32 	%f44, %f37, %f43, 0f3FE40778;
	fma.rn.f32 	%f45, %f37, %f44, 0fBEB68F87;
	fma.rn.f32 	%f46, %f37, %f45, 0f3EA385FA;
	mul.f32 	%f47, %f37, %f46;
	mul.f32 	%f48, %f42, %f47;
	setp.gt.f32 	%p7, %f32, 0f00000000;
	sub.f32 	%f49, %f36, %f48;
	selp.f32 	%f50, %f49, %f48, %p7;
	abs.f32 	%f51, %f33;
	fma.rn.f32 	%f52, %f51, 0f3E6D3389, 0f3F800000;
	div.approx.f32 	%f53, %f36, %f52;
	mul.f32 	%f54, %f33, 0fBF000000;
	mul.f32 	%f55, %f33, %f54;
	mul.f32 	%f56, %f55, 0f3FB8AA3B;
	ex2.approx.f32 	%f57, %f56;
	mul.f32 	%f58, %f57, 0f3ECC422A;
	fma.rn.f32 	%f59, %f53, 0f3FAA466F, 0fBFE91EEA;
	fma.rn.f32 	%f60, %f53, %f59, 0f3FE40778;
	fma.rn.f32 	%f61, %f53, %f60, 0fBEB68F87;
	fma.rn.f32 	%f62, %f53, %f61, 0f3EA385FA;
	mul.f32 	%f63, %f53, %f62;
	mul.f32 	%f64, %f58, %f63;
	setp.gt.f32 	%p8, %f33, 0f00000000;
	sub.f32 	%f65, %f36, %f64;
	selp.f32 	%f66, %f65, %f64, %p8;
	neg.f32 	%f67, %f12;
	mul.f32 	%f68, %f3, %f67;
	mul.f32 	%f69, %f68, 0f3FB8AA3B;
	ex2.approx.f32 	%f70, %f69;
	mul.f32 	%f71, %f1, %f50;
	mul.f32 	%f72, %f2, %f70;
	mul.f32 	%f73, %f72, %f66;
	sub.f32 	%f74, %f71, %f73;
	sub.f32 	%f75, %f36, %f66;
	mul.f32 	%f76, %f72, %f75;
	sub.f32 	%f77, %f36, %f50;
	mul.f32 	%f78, %f1, %f77;
	sub.f32 	%f79, %f76, %f78;
	cvta.to.global.u64 	%rd13, %rd1;
	add.s64 	%rd15, %rd13, %rd9;
	st.global.f32 	[%rd15+4], %f74;
	cvta.to.global.u64 	%rd16, %rd2;
	add.s64 	%rd17, %rd16, %rd9;
	st.global.f32 	[%rd17+4], %f79;
$L__BB1_9:
	ret;

}


// ===== COMPILED SASS (sm_100) =====

	.target	sm_100

	.elftype	@"ET_EXEC"


//--------------------- .note.nv.tkinfo           --------------------------
	.section	.note.nv.tkinfo,"",@"SHT_NOTE"
	.sectionflags	@"SHF_NOTE_NV_TKINFO"
	.tkinfo
        /*0018*/ 	.word	0x00000002
        /*0030*/ 	.string	""
        /*0030*/ 	.string	"ptxas"
        /*0030*/ 	.string	"Cuda compilation tools, release 13.0, V13.0.88"
        /*0030*/ 	.string	"Build cuda_13.0.r13.0/compiler.36424714_0"
        /*0030*/ 	.string	"-arch sm_100 -m 64 "



//--------------------- .note.nv.cuinfo           --------------------------
	.section	.note.nv.cuinfo,"",@"SHT_NOTE"
	.sectionflags	@"SHF_NOTE_NV_CUINFO"
        /*0018*/ 	.short	0x0002
        /*001a*/ 	.short	0x0064
        /*001c*/ 	.short	0x0082
	.zero		2


//--------------------- .nv.info                  --------------------------
	.section	.nv.info,"",@"SHT_CUDA_INFO"
	.align	4


	//----- nvinfo : EIATTR_REGCOUNT
	.align		4
        /*0000*/ 	.byte	0x04, 0x2f
        /*0002*/ 	.short	(.L_1 - .L_0)
	.align		4
.L_0:
        /*0004*/ 	.word	index@(_Z17BlackScholesGPU_XP6float2S0_PKS_S2_S2_ffii)
        /*0008*/ 	.word	0x00000013


	//----- nvinfo : EIATTR_FRAME_SIZE
	.align		4
.L_1:
        /*000c*/ 	.byte	0x04, 0x11
        /*000e*/ 	.short	(.L_3 - .L_2)
	.align		4
.L_2:
        /*0010*/ 	.word	index@($__internal_1_$__cuda_sm3x_div_rn_noftz_f32_slowpath)
        /*0014*/ 	.word	0x00000000


	//----- nvinfo : EIATTR_FRAME_SIZE
	.align		4
.L_3:
        /*0018*/ 	.byte	0x04, 0x11
        /*001a*/ 	.short	(.L_5 - .L_4)
	.align		4
.L_4:
        /*001c*/ 	.word	index@(_Z17BlackScholesGPU_XP6float2S0_PKS_S2_S2_ffii)
        /*0020*/ 	.word	0x00000000


	//----- nvinfo : EIATTR_REGCOUNT
	.align		4
.L_5:
        /*0024*/ 	.byte	0x04, 0x2f
        /*0026*/ 	.short	(.L_7 - .L_6)
	.align		4
.L_6:
        /*0028*/ 	.word	index@(_Z17BlackScholesGPU_YP6float2S0_PKS_S2_S2_ffii)
        /*002c*/ 	.word	0x00000013


	//----- nvinfo : EIATTR_FRAME_SIZE
	.align		4
.L_7:
        /*0030*/ 	.byte	0x04, 0x11
        /*0032*/ 	.short	(.L_9 - .L_8)
	.align		4
.L_8:
        /*0034*/ 	.word	index@($__internal_0_$__cuda_sm3x_div_rn_noftz_f32_slowpath)
        /*0038*/ 	.word	0x00000000


	//----- nvinfo : EIATTR_FRAME_SIZE
	.align		4
.L_9:
        /*003c*/ 	.byte	0x04, 0x11
        /*003e*/ 	.short	(.L_11 - .L_10)
	.align		4
.L_10:
        /*0040*/ 	.word	index@(_Z17BlackScholesGPU_YP6float2S0_PKS_S2_S2_ffii)
        /*0044*/ 	.word	0x00000000


	//----- nvinfo : EIATTR_MIN_STACK_SIZE
	.align		4
.L_11:
        /*0048*/ 	.byte	0x04, 0x12
        /*004a*/ 	.short	(.L_13 - .L_12)
	.align		4
.L_12:
        /*004c*/ 	.word	index@(_Z17BlackScholesGPU_YP6float2S0_PKS_S2_S2_ffii)
        /*0050*/ 	.word	0x00000000


	//----- nvinfo : EIATTR_MIN_STACK_SIZE
	.align		4
.L_13:
        /*0054*/ 	.byte	0x04, 0x12
        /*0056*/ 	.short	(.L_15 - .L_14)
	.align		4
.L_14:
        /*0058*/ 	.word	index@(_Z17BlackScholesGPU_XP6float2S0_PKS_S2_S2_ffii)
        /*005c*/ 	.word	0x00000000
.L_15:


//--------------------- .nv.compat                --------------------------
	.section	.nv.compat,"",@"SHT_CUDA_COMPAT_INFO"
	.align	4
        /*0000*/ 	.byte	0x02, 0x09, 0x00, 0x00, 0x02, 0x02, 0x01, 0x00, 0x02, 0x05, 0x05, 0x00, 0x03, 0x07, 0x01, 0x01
        /*0010*/ 	.byte	0x02, 0x03, 0x00, 0x00, 0x02, 0x06, 0x01, 0x00, 0x04, 0x0b, 0x08, 0x00, 0x01, 0x00, 0x00, 0x00
        /*0020*/ 	.byte	0x00, 0x00, 0x00, 0x00


//--------------------- .nv.info._Z17BlackScholesGPU_YP6float2S0_PKS_S2_S2_ffii --------------------------
	.section	.nv.info._Z17BlackScholesGPU_YP6float2S0_PKS_S2_S2_ffii,"",@"SHT_CUDA_INFO"
	.sectionflags	@""
	.align	4


	//----- nvinfo : EIATTR_CUDA_API_VERSION
	.align		4
        /*0000*/ 	.byte	0x04, 0x37
        /*0002*/ 	.short	(.L_17 - .L_16)
.L_16:
        /*0004*/ 	.word	0x00000082


	//----- nvinfo : EIATTR_KPARAM_INFO
	.align		4
.L_17:
        /*0008*/ 	.byte	0x04, 0x17
        /*000a*/ 	.short	(.L_19 - .L_18)
.L_18:
        /*000c*/ 	.word	0x00000000
        /*0010*/ 	.short	0x0008
        /*0012*/ 	.short	0x0034
        /*0014*/ 	.byte	0x00, 0xf0, 0x11, 0x00


	//----- nvinfo : EIATTR_KPARAM_INFO
	.align		4
.L_19:
        /*0018*/ 	.byte	0x04, 0x17
        /*001a*/ 	.short	(.L_21 - .L_20)
.L_20:
        /*001c*/ 	.word	0x00000000
        /*0020*/ 	.short	0x0007
        /*0022*/ 	.short	0x0030
        /*0024*/ 	.byte	0x00, 0xf0, 0x11, 0x00


	//----- nvinfo : EIATTR_KPARAM_INFO
	.align		4
.L_21:
        /*0028*/ 	.byte	0x04, 0x17
        /*002a*/ 	.short	(.L_23 - .L_22)
.L_22:
        /*002c*/ 	.word	0x00000000
        /*0030*/ 	.short	0x0006
        /*0032*/ 	.short	0x002c
        /*0034*/ 	.byte	0x00, 0xf0, 0x11, 0x00


	//----- nvinfo : EIATTR_KPARAM_INFO
	.align		4
.L_23:
        /*0038*/ 	.byte	0x04, 0x17
        /*003a*/ 	.short	(.L_25 - .L_24)
.L_24:
        /*003c*/ 	.word	0x00000000
        /*0040*/ 	.short	0x0005
        /*0042*/ 	.short	0x0028
        /*0044*/ 	.byte	0x00, 0xf0, 0x11, 0x00


	//----- nvinfo : EIATTR_KPARAM_INFO
	.align		4
.L_25:
        /*0048*/ 	.byte	0x04, 0x17
        /*004a*/ 	.short	(.L_27 - .L_26)
.L_26:
        /*004c*/ 	.word	0x00000000
        /*0050*/ 	.short	0x0004
        /*0052*/ 	.short	0x0020
        /*0054*/ 	.byte	0x00, 0xf5, 0x21, 0x00


	//----- nvinfo : EIATTR_KPARAM_INFO
	.align		4
.L_27:
        /*0058*/ 	.byte	0x04, 0x17
        /*005a*/ 	.short	(.L_29 - .L_28)
.L_28:
        /*005c*/ 	.word	0x00000000
        /*0060*/ 	.short	0x0003
        /*0062*/ 	.short	0x0018
        /*0064*/ 	.byte	0x00, 0xf5, 0x21, 0x00


	//----- nvinfo : EIATTR_KPARAM_INFO
	.align		4
.L_29:
        /*0068*/ 	.byte	0x04, 0x17
        /*006a*/ 	.short	(.L_31 - .L_30)
.L_30:
        /*006c*/ 	.word	0x00000000
        /*0070*/ 	.short	0x0002
        /*0072*/ 	.short	0x0010
        /*0074*/ 	.byte	0x00, 0xf5, 0x21, 0x00


	//----- nvinfo : EIATTR_KPARAM_INFO
	.align		4
.L_31:
        /*0078*/ 	.byte	0x04, 0x17
        /*007a*/ 	.short	(.L_33 - .L_32)
.L_32:
        /*007c*/ 	.word	0x00000000
        /*0080*/ 	.short	0x0001
        /*0082*/ 	.short	0x0008
        /*0084*/ 	.byte	0x00, 0xf5, 0x21, 0x00


	//----- nvinfo : EIATTR_KPARAM_INFO
	.align		4
.L_33:
        /*0088*/ 	.byte	0x04, 0x17
        /*008a*/ 	.short	(.L_35 - .L_34)
.L_34:
        /*008c*/ 	.word	0x00000000
        /*0090*/ 	.short	0x0000
        /*0092*/ 	.short	0x0000
        /*0094*/ 	.byte	0x00, 0xf5, 0x21, 0x00


	//----- nvinfo : EIATTR_SPARSE_MMA_MASK
	.align		4
.L_35:
        /*0098*/ 	.byte	0x03, 0x50
        /*009a*/ 	.short	0x0000


	//----- nvinfo : EIATTR_MAXREG_COUNT
	.align		4
        /*009c*/ 	.byte	0x03, 0x1b
        /*009e*/ 	.short	0x00ff


	//----- nvinfo : EIATTR_MERCURY_ISA_VERSION
	.align		4
        /*00a0*/ 	.byte	0x03, 0x5f
        /*00a2*/ 	.short	0x0101


	//----- nvinfo : EIATTR_VRC_CTA_INIT_COUNT
	.align		4
        /*00a4*/ 	.byte	0x02, 0x4a
	.zero		1
	.zero		1


	//----- nvinfo : EIATTR_EXIT_INSTR_OFFSETS
	.align		4
        /*00a8*/ 	.byte	0x04, 0x1c
        /*00aa*/ 	.short	(.L_37 - .L_36)


	//   ....[0]....
.L_36:
        /*00ac*/ 	.word	0x00000090


	//   ....[1]....
        /*00b0*/ 	.word	0x00000e40


	//----- nvinfo : EIATTR_CRS_STACK_SIZE
	.align		4
.L_37:
        /*00b4*/ 	.byte	0x04, 0x1e
        /*00b6*/ 	.short	(.L_39 - .L_38)
.L_38:
        /*00b8*/ 	.word	0x00000000


	//----- nvinfo : EIATTR_CBANK_PARAM_SIZE
	.align		4
.L_39:
        /*00bc*/ 	.byte	0x03, 0x19
        /*00be*/ 	.short	0x0038


	//----- nvinfo : EIATTR_PARAM_CBANK
	.align		4
        /*00c0*/ 	.byte	0x04, 0x0a
        /*00c2*/ 	.short	(.L_41 - .L_40)
	.align		4
.L_40:
        /*00c4*/ 	.word	index@(.nv.constant0._Z17BlackScholesGPU_YP6float2S0_PKS_S2_S2_ffii)
        /*00c8*/ 	.short	0x0380
        /*00ca*/ 	.short	0x0038


	//----- nvinfo : EIATTR_SW_WAR
	.align		4
.L_41:
        /*00cc*/ 	.byte	0x04, 0x36
        /*00ce*/ 	.short	(.L_43 - .L_42)
.L_42:
        /*00d0*/ 	.word	0x00000008
.L_43:


//--------------------- .nv.info._Z17BlackScholesGPU_XP6float2S0_PKS_S2_S2_ffii --------------------------
	.section	.nv.info._Z17BlackScholesGPU_XP6float2S0_PKS_S2_S2_ffii,"",@"SHT_CUDA_INFO"
	.sectionflags	@""
	.align	4


	//----- nvinfo : EIATTR_CUDA_API_VERSION
	.align		4
        /*0000*/ 	.byte	0x04, 0x37
        /*0002*/ 	.short	(.L_45 - .L_44)
.L_44:
        /*0004*/ 	.word	0x00000082


	//----- nvinfo : EIATTR_KPARAM_INFO
	.align		4
.L_45:
        /*0008*/ 	.byte	0x04, 0x17
        /*000a*/ 	.short	(.L_47 - .L_46)
.L_46:
        /*000c*/ 	.word	0x00000000
        /*0010*/ 	.short	0x0008
        /*0012*/ 	.short	0x0034
        /*0014*/ 	.byte	0x00, 0xf0, 0x11, 0x00


	//----- nvinfo : EIATTR_KPARAM_INFO
	.align		4
.L_47:
        /*0018*/ 	.byte	0x04, 0x17
        /*001a*/ 	.short	(.L_49 - .L_48)
.L_48:
        /*001c*/ 	.word	0x00000000
        /*0020*/ 	.short	0x0007
        /*0022*/ 	.short	0x0030
        /*0024*/ 	.byte	0x00, 0xf0, 0x11, 0x00


	//----- nvinfo : EIATTR_KPARAM_INFO
	.align		4
.L_49:
        /*0028*/ 	.byte	0x04, 0x17
        /*002a*/ 	.short	(.L_51 - .L_50)
.L_50:
        /*002c*/ 	.word	0x00000000
        /*0030*/ 	.short	0x0006
        /*0032*/ 	.short	0x002c
        /*0034*/ 	.byte	0x00, 0xf0, 0x11, 0x00


	//----- nvinfo : EIATTR_KPARAM_INFO
	.align		4
.L_51:
        /*0038*/ 	.byte	0x04, 0x17
        /*003a*/ 	.short	(.L_53 - .L_52)
.L_52:
        /*003c*/ 	.word	0x00000000
        /*0040*/ 	.short	0x0005
        /*0042*/ 	.short	0x0028
        /*0044*/ 	.byte	0x00, 0xf0, 0x11, 0x00


	//----- nvinfo : EIATTR_KPARAM_INFO
	.align		4
.L_53:
        /*0048*/ 	.byte	0x04, 0x17
        /*004a*/ 	.short	(.L_55 - .L_54)
.L_54:
        /*004c*/ 	.word	0x00000000
        /*0050*/ 	.short	0x0004
        /*0052*/ 	.short	0x0020
        /*0054*/ 	.byte	0x00, 0xf5, 0x21, 0x00


	//----- nvinfo : EIATTR_KPARAM_INFO
	.align		4
.L_55:
        /*0058*/ 	.byte	0x04, 0x17
        /*005a*/ 	.short	(.L_57 - .L_56)
.L_56:
        /*005c*/ 	.word	0x00000000
        /*0060*/ 	.short	0x0003
        /*0062*/ 	.short	0x0018
        /*0064*/ 	.byte	0x00, 0xf5, 0x21, 0x00


	//----- nvinfo : EIATTR_KPARAM_INFO
	.align		4
.L_57:
        /*0068*/ 	.byte	0x04, 0x17
        /*006a*/ 	.short	(.L_59 - .L_58)
.L_58:
        /*006c*/ 	.word	0x00000000
        /*0070*/ 	.short	0x0002
        /*0072*/ 	.short	0x0010
        /*0074*/ 	.byte	0x00, 0xf5, 0x21, 0x00


	//----- nvinfo : EIATTR_KPARAM_INFO
	.align		4
.L_59:
        /*0078*/ 	.byte	0x04, 0x17
        /*007a*/ 	.short	(.L_61 - .L_60)
.L_60:
        /*007c*/ 	.word	0x00000000
        /*0080*/ 	.short	0x0001
        /*0082*/ 	.short	0x0008
        /*0084*/ 	.byte	0x00, 0xf5, 0x21, 0x00


	//----- nvinfo : EIATTR_KPARAM_INFO
	.align		4
.L_61:
        /*0088*/ 	.byte	0x04, 0x17
        /*008a*/ 	.short	(.L_63 - .L_62)
.L_62:
        /*008c*/ 	.word	0x00000000
        /*0090*/ 	.short	0x0000
        /*0092*/ 	.short	0x0000
        /*0094*/ 	.byte	0x00, 0xf5, 0x21, 0x00


	//----- nvinfo : EIATTR_SPARSE_MMA_MASK
	.align		4
.L_63:
        /*0098*/ 	.byte	0x03, 0x50
        /*009a*/ 	.short	0x0000


	//----- nvinfo : EIATTR_MAXREG_COUNT
	.align		4
        /*009c*/ 	.byte	0x03, 0x1b
        /*009e*/ 	.short	0x00ff


	//----- nvinfo : EIATTR_MERCURY_ISA_VERSION
	.align		4
        /*00a0*/ 	.byte	0x03, 0x5f
        /*00a2*/ 	.short	0x0101


	//----- nvinfo : EIATTR_VRC_CTA_INIT_COUNT
	.align		4
        /*00a4*/ 	.byte	0x02, 0x4a
	.zero		1
	.zero		1


	//----- nvinfo : EIATTR_EXIT_INSTR_OFFSETS
	.align		4
        /*00a8*/ 	.byte	0x04, 0x1c
        /*00aa*/ 	.short	(.L_65 - .L_64)


	//   ....[0]....
.L_64:
        /*00ac*/ 	.word	0x00000090


	//   ....[1]....
        /*00b0*/ 	.word	0x00000e40


	//----- nvinfo : EIATTR_CRS_STACK_SIZE
	.align		4
.L_65:
        /*00b4*/ 	.byte	0x04, 0x1e
        /*00b6*/ 	.short	(.L_67 - .L_66)
.L_66:
        /*00b8*/ 	.word	0x00000000


	//----- nvinfo : EIATTR_CBANK_PARAM_SIZE
	.align		4
.L_67:
        /*00bc*/ 	.byte	0x03, 0x19
        /*00be*/ 	.short	0x0038


	//----- nvinfo : EIATTR_PARAM_CBANK
	.align		4
        /*00c0*/ 	.byte	0x04, 0x0a
        /*00c2*/ 	.short	(.L_69 - .L_68)
	.align		4
.L_68:
        /*00c4*/ 	.word	index@(.nv.constant0._Z17BlackScholesGPU_XP6float2S0_PKS_S2_S2_ffii)
        /*00c8*/ 	.short	0x0380
        /*00ca*/ 	.short	0x0038


	//----- nvinfo : EIATTR_SW_WAR
	.align		4
.L_69:
        /*00cc*/ 	.byte	0x04, 0x36
        /*00ce*/ 	.short	(.L_71 - .L_70)
.L_70:
        /*00d0*/ 	.word	0x00000008
.L_71:


//--------------------- .nv.callgraph             --------------------------
	.section	.nv.callgraph,"",@"SHT_CUDA_CALLGRAPH"
	.align	4
	.sectionentsize	8
	.align		4
        /*0000*/ 	.word	0x00000000
	.align		4
        /*0004*/ 	.word	0xffffffff
	.align		4
        /*0008*/ 	.word	0x00000000
	.align		4
        /*000c*/ 	.word	0xfffffffe
	.align		4
        /*0010*/ 	.word	0x00000000
	.align		4
        /*0014*/ 	.word	0xfffffffd
	.align		4
        /*0018*/ 	.word	0x00000000
	.align		4
        /*001c*/ 	.word	0xfffffffc


//--------------------- .text._Z17BlackScholesGPU_YP6float2S0_PKS_S2_S2_ffii --------------------------
	.section	.text._Z17BlackScholesGPU_YP6float2S0_PKS_S2_S2_ffii,"ax",@progbits
	.align	128
        .global         _Z17BlackScholesGPU_YP6float2S0_PKS_S2_S2_ffii
        .type           _Z17BlackScholesGPU_YP6float2S0_PKS_S2_S2_ffii,@function
        .size           _Z17BlackScholesGPU_YP6float2S0_PKS_S2_S2_ffii,(.L_x_56 - _Z17BlackScholesGPU_YP6float2S0_PKS_S2_S2_ffii)
        .other          _Z17BlackScholesGPU_YP6float2S0_PKS_S2_S2_ffii,@"STO_CUDA_ENTRY STV_DEFAULT"
_Z17BlackScholesGPU_YP6float2S0_PKS_S2_S2_ffii:
.text._Z17BlackScholesGPU_YP6float2S0_PKS_S2_S2_ffii:
[----:B------:R-:W-:Y:S01]  /*0000*/  LDC R1, c[0x0][0x37c] ;  /* 0x0000df00ff017b82 */ /* 0x000fe20000000800 */
[----:B------:R-:W0:Y:S01]  /*0010*/  S2R R4, SR_CTAID.X ;  /* 0x0000000000047919 */ /* 0x000e220000002500 */
[----:B------:R-:W1:Y:S01]  /*0020*/  LDCU UR4, c[0x0][0x3b0] ;  /* 0x00007600ff0477ac */ /* 0x000e620008000800 */
[----:B------:R-:W0:Y:S01]  /*0030*/  S2R R3, SR_TID.X ;  /* 0x0000000000037919 */ /* 0x000e220000002100 */
[----:B------:R-:W0:Y:S01]  /*0040*/  LDCU UR5, c[0x0][0x360] ;  /* 0x00006c00ff0577ac */ /* 0x000e220008000800 */
[----:B-1----:R-:W-:-:S04]  /*0050*/  ULEA.HI UR4, UR4, UR4, URZ, 0x1 ;  /* 0x0000000404047291 */ /* 0x002fc8000f8f08ff */
[----:B------:R-:W-:Y:S01]  /*0060*/  USHF.R.S32.HI UR4, URZ, 0x1, UR4 ;  /* 0x00000001ff047899 */ /* 0x000fe20008011404 */
[----:B0-----:R-:W-:-:S05]  /*0070*/  IMAD R4, R4, UR5, R3 ;  /* 0x0000000504047c24 */ /* 0x001fca000f8e0203 */
[----:B------:R-:W-:-:S13]  /*0080*/  ISETP.GE.AND P0, PT, R4, UR4, PT ;  /* 0x0000000404007c0c */ /* 0x000fda000bf06270 */
[----:B------:R-:W-:Y:S05]  /*0090*/  @P0 EXIT ;  /* 0x000000000000094d */ /* 0x000fea0003800000 */
[----:B------:R-:W0:Y:S01]  /*00a0*/  LDC.64 R8, c[0x0][0x3a0] ;  /* 0x0000e800ff087b82 */ /* 0x000e220000000a00 */
[----:B------:R-:W1:Y:S01]  /*00b0*/  LDCU.64 UR6, c[0x0][0x358] ;  /* 0x00006b00ff0677ac */ /* 0x000e620008000a00 */
[----:B------:R-:W2:Y:S06]  /*00c0*/  LDCU UR5, c[0x0][0x3b4] ;  /* 0x00007680ff0577ac */ /* 0x000eac0008000800 */
[----:B------:R-:W3:Y:S08]  /*00d0*/  LDC.64 R2, c[0x0][0x390] ;  /* 0x0000e400ff027b82 */ /* 0x000ef00000000a00 */
[----:B------:R-:W4:Y:S01]  /*00e0*/  LDC.64 R6, c[0x0][0x398] ;  /* 0x0000e600ff067b82 */ /* 0x000f220000000a00 */
[----:B0-----:R-:W-:-:S05]  /*00f0*/  IMAD.WIDE R8, R4, 0x8, R8 ;  /* 0x0000000804087825 */ /* 0x001fca00078e0208 */
[----:B-1----:R-:W4:Y:S01]  /*0100*/  LDG.E.CONSTANT R5, desc[UR6][R8.64+0x4] ;  /* 0x0000040608057981 */ /* 0x002f22000c1e9900 */
[----:B---3--:R-:W-:-:S05]  /*0110*/  IMAD.WIDE R2, R4, 0x8, R2 ;  /* 0x0000000804027825 */ /* 0x008fca00078e0202 */
[----:B------:R0:W5:Y:S01]  /*0120*/  LDG.E.CONSTANT R0, desc[UR6][R2.64+0x4] ;  /* 0x0000040602007981 */ /* 0x000162000c1e9900 */
[----:B--2---:R-:W-:Y:S01]  /*0130*/  UISETP.GE.AND UP0, UPT, UR5, 0x1, UPT ;  /* 0x000000010500788c */ /* 0x004fe2000bf06270 */
[----:B----4-:R-:W-:-:S06]  /*0140*/  IMAD.WIDE R6, R4, 0x8, R6 ;  /* 0x0000000804067825 */ /* 0x010fcc00078e0206 */
[----:B------:R1:W5:Y:S01]  /*0150*/  LDG.E.CONSTANT R7, desc[UR6][R6.64+0x4] ;  /* 0x0000040606077981 */ /* 0x000362000c1e9900 */
[----:B0-----:R-:W-:Y:S02]  /*0160*/  HFMA2 R2, -RZ, RZ, 15, 0 ;  /* 0x4b800000ff027431 */ /* 0x001fe400000001ff */
[C---:B------:R-:W-:Y:S01]  /*0170*/  FMUL R10, R5.reuse, 16777216 ;  /* 0x4b800000050a7820 */ /* 0x040fe20000400000 */
[----:B------:R-:W-:-:S04]  /*0180*/  FSETP.GEU.AND P0, PT, |R5|, 1.175494350822287508e-38, PT ;  /* 0x008000000500780b */ /* 0x000fc80003f0e200 */
[----:B------:R-:W-:-:S04]  /*0190*/  FSEL R10, R10, R5, !P0 ;  /* 0x000000050a0a7208 */ /* 0x000fc80004000000 */
[----:B------:R-:W0:Y:S05]  /*01a0*/  MUFU.RSQ R11, R10 ;  /* 0x0000000a000b7308 */ /* 0x000e2a0000001400 */
[----:B0-----:R-:W-:-:S05]  /*01b0*/  @!P0 FMUL R11, R11, 4096 ;  /* 0x458000000b0b8820 */ /* 0x001fca0000400000 */
[----:B------:R-:W-:-:S13]  /*01c0*/  FSETP.GEU.AND P0, PT, |R11|, 1.175494350822287508e-38, PT ;  /* 0x008000000b00780b */ /* 0x000fda0003f0e200 */
[----:B------:R-:W-:-:S06]  /*01d0*/  @!P0 FMUL R11, R11, 16777216 ;  /* 0x4b8000000b0b8820 */ /* 0x000fcc0000400000 */
[----:B------:R-:W0:Y:S01]  /*01e0*/  MUFU.RCP R11, R11 ;  /* 0x0000000b000b7308 */ /* 0x000e220000001000 */
[----:B-1----:R-:W-:-:S05]  /*01f0*/  FSEL R6, R2, 1, !P0 ;  /* 0x3f80000002067808 */ /* 0x002fca0004000000 */
[----:B0-----:R-:W-:Y:S01]  /*0200*/  FMUL R6, R11, R6 ;  /* 0x000000060b067220 */ /* 0x001fe20000400000 */
[----:B------:R-:W-:Y:S06]  /*0210*/  BRA.U !UP0, `(.L_x_0) ;  /* 0x0000000508807547 */ /* 0x000fec000b800000 */
[----:B------:R-:W-:Y:S02]  /*0220*/  UISETP.GE.U32.AND UP0, UPT, UR5, 0x4, UPT ;  /* 0x000000040500788c */ /* 0x000fe4000bf06070 */
[----:B------:R-:W-:-:S07]  /*0230*/  ULOP3.LUT UR4, UR5, 0x3, URZ, 0xc0, !UPT ;  /* 0x0000000305047892 */ /* 0x000fce000f8ec0ff */
[----:B------:R-:W-:Y:S05]  /*0240*/  BRA.U !UP0, `(.L_x_1) ;  /* 0x0000000508187547 */ /* 0x000fea000b800000 */
[----:B------:R-:W-:-:S04]  /*0250*/  ULOP3.LUT UR5, UR5, 0x7ffffffc, URZ, 0xc0, !UPT ;  /* 0x7ffffffc05057892 */ /* 0x000fc8000f8ec0ff */
[----:B------:R-:W-:-:S12]  /*0260*/  UIADD3 UR5, UPT, UPT, -UR5, URZ, URZ ;  /* 0x000000ff05057290 */ /* 0x000fd8000fffe1ff */
.L_x_10:
[----:B------:R-:W-:Y:S01]  /*0270*/  HFMA2 R3, -RZ, RZ, 1.9375, 0 ;  /* 0x3fc00000ff037431 */ /* 0x000fe200000001ff */
[----:B------:R-:W-:Y:S01]  /*0280*/  MOV R8, 0x3f2aaaab ;  /* 0x3f2aaaab00087802 */ /* 0x000fe20000000f00 */
[----:B------:R-:W-:Y:S01]  /*0290*/  FMUL R2, R6, 1.5 ;  /* 0x3fc0000006027820 */ /* 0x000fe20000400000 */
[----:B------:R-:W-:Y:S01]  /*02a0*/  UIADD3 UR5, UPT, UPT, UR5, 0x4, URZ ;  /* 0x0000000405057890 */ /* 0x000fe2000fffe0ff */
[----:B------:R-:W-:Y:S02]  /*02b0*/  BSSY.RECONVERGENT B0, `(.L_x_2) ;  /* 0x000000d000007945 */ /* 0x000fe40003800200 */
[----:B------:R-:W0:Y:S01]  /*02c0*/  FCHK P0, R2, 1.5 ;  /* 0x3fc0000002007902 */ /* 0x000e220000000000 */
[----:B------:R-:W-:Y:S01]  /*02d0*/  UISETP.NE.AND UP0, UPT, UR5, URZ, UPT ;  /* 0x000000ff0500728c */ /* 0x000fe2000bf05270 */
[----:B------:R-:W-:-:S04]  /*02e0*/  FFMA R3, R8, -R3, 1 ;  /* 0x3f80000008037423 */ /* 0x000fc80000000803 */
[----:B------:R-:W-:-:S04]  /*02f0*/  FFMA R3, R3, R8, 0.6666666865348815918 ;  /* 0x3f2aaaab03037423 */ /* 0x000fc80000000008 */
[----:B------:R-:W-:-:S04]  /*0300*/  FFMA R6, R2, R3, RZ ;  /* 0x0000000302067223 */ /* 0x000fc800000000ff */
[----:B------:R-:W-:-:S04]  /*0310*/  FFMA R8, R6, -1.5, R2 ;  /* 0xbfc0000006087823 */ /* 0x000fc80000000002 */
[----:B------:R-:W-:Y:S01]  /*0320*/  FFMA R3, R3, R8, R6 ;  /* 0x0000000803037223 */ /* 0x000fe20000000006 */
[----:B0-----:R-:W-:Y:S06]  /*0330*/  @!P0 BRA `(.L_x_3) ;  /* 0x0000000000108947 */ /* 0x001fec0003800000 */
[----:B------:R-:W-:Y:S02]  /*0340*/  MOV R3, 0x3fc00000 ;  /* 0x3fc0000000037802 */ /* 0x000fe40000000f00 */
[----:B------:R-:W-:-:S07]  /*0350*/  MOV R8, 0x370 ;  /* 0x0000037000087802 */ /* 0x000fce0000000f00 */
[----:B-----5:R-:W-:Y:S05]  /*0360*/  CALL.REL.NOINC `($__internal_0_$__cuda_sm3x_div_rn_noftz_f32_slowpath) ;  /* 0x0000000800b87944 */ /* 0x020fea0003c00000 */
[----:B------:R-:W-:-:S07]  /*0370*/  MOV R3, R2 ;  /* 0x0000000200037202 */ /* 0x000fce0000000f00 */
.L_x_3:
[----:B------:R-:W-:Y:S05]  /*0380*/  BSYNC.RECONVERGENT B0 ;  /* 0x0000000000007941 */ /* 0x000fea0003800200 */
.L_x_2:
[----:B------:R-:W-:Y:S01]  /*0390*/  HFMA2 R2, -RZ, RZ, 1.791015625, -0.052093505859375 ;  /* 0x3f2aaaabff027431 */ /* 0x000fe200000001ff */
[----:B------:R-:W-:Y:S01]  /*03a0*/  MOV R9, 0x3fc00000 ;  /* 0x3fc0000000097802 */ /* 0x000fe20000000f00 */
[----:B------:R-:W-:Y:S01]  /*03b0*/  FMUL R8, R3, 1.5 ;  /* 0x3fc0000003087820 */ /* 0x000fe20000400000 */
[----:B------:R-:W-:Y:S03]  /*03c0*/  BSSY.RECONVERGENT B0, `(.L_x_4) ;  /* 0x000000c000007945 */ /* 0x000fe60003800200 */
[----:B------:R-:W0:Y:S01]  /*03d0*/  FCHK P0, R8, 1.5 ;  /* 0x3fc0000008007902 */ /* 0x000e220000000000 */
[----:B------:R-:W-:-:S04]  /*03e0*/  FFMA R9, R2, -R9, 1 ;  /* 0x3f80000002097423 */ /* 0x000fc80000000809 */
[----:B------:R-:W-:-:S04]  /*03f0*/  FFMA R2, R9, R2, 0.6666666865348815918 ;  /* 0x3f2aaaab09027423 */ /* 0x000fc80000000002 */
[----:B------:R-:W-:-:S04]  /*0400*/  FFMA R3, R2, R8, RZ ;  /* 0x0000000802037223 */ /* 0x000fc800000000ff */
[----:B------:R-:W-:-:S04]  /*0410*/  FFMA R6, R3, -1.5, R8 ;  /* 0xbfc0000003067823 */ /* 0x000fc80000000008 */
[----:B------:R-:W-:Y:S01]  /*0420*/  FFMA R2, R2, R6, R3 ;  /* 0x0000000602027223 */ /* 0x000fe20000000003 */
[----:B0-----:R-:W-:Y:S06]  /*0430*/  @!P0 BRA `(.L_x_5) ;  /* 0x0000000000108947 */ /* 0x001fec0003800000 */
[----:B------:R-:W-:Y:S02]  /*0440*/  MOV R2, R8 ;  /* 0x0000000800027202 */ /* 0x000fe40000000f00 */
[----:B------:R-:W-:Y:S02]  /*0450*/  MOV R3, 0x3fc00000 ;  /* 0x3fc0000000037802 */ /* 0x000fe40000000f00 */
[----:B------:R-:W-:-:S07]  /*0460*/  MOV R8, 0x480 ;  /* 0x0000048000087802 */ /* 0x000fce0000000f00 */
[----:B-----5:R-:W-:Y:S05]  /*0470*/  CALL.REL.NOINC `($__internal_0_$__cuda_sm3x_div_rn_noftz_f32_slowpath) ;  /* 0x0000000800747944 */ /* 0x020fea0003c00000 */
.L_x_5:
[----:B------:R-:W-:Y:S05]  /*0480*/  BSYNC.RECONVERGENT B0 ;  /* 0x0000000000007941 */ /* 0x000fea0003800200 */
.L_x_4:
        /* <DEDUP_REMOVED lines=15> */
.L_x_7:
[----:B------:R-:W-:Y:S05]  /*0580*/  BSYNC.RECONVERGENT B0 ;  /* 0x0000000000007941 */ /* 0x000fea0003800200 */
.L_x_6:
        /* <DEDUP_REMOVED lines=15> */
[----:B------:R-:W-:-:S07]  /*0680*/  MOV R6, R2 ;  /* 0x0000000200067202 */ /* 0x000fce0000000f00 */
.L_x_9:
[----:B------:R-:W-:Y:S05]  /*0690*/  BSYNC.RECONVERGENT B0 ;  /* 0x0000000000007941 */ /* 0x000fea0003800200 */
.L_x_8:
[----:B------:R-:W-:Y:S05]  /*06a0*/  BRA.U UP0, `(.L_x_10) ;  /* 0xfffffff900f07547 */ /* 0x000fea000b83ffff */
.L_x_1:
[----:B------:R-:W-:-:S09]  /*06b0*/  UISETP.NE.AND UP0, UPT, UR4, URZ, UPT ;  /* 0x000000ff0400728c */ /* 0x000fd2000bf05270 */
[----:B------:R-:W-:Y:S05]  /*06c0*/  BRA.U !UP0, `(.L_x_0) ;  /* 0x0000000108547547 */ /* 0x000fea000b800000 */
[----:B------:R-:W-:-:S12]  /*06d0*/  UIADD3 UR4, UPT, UPT, -UR4, URZ, URZ ;  /* 0x000000ff04047290 */ /* 0x000fd8000fffe1ff */
.L_x_13:
[----:B------:R-:W-:Y:S01]  /*06e0*/  HFMA2 R2, -RZ, RZ, 1.791015625, -0.052093505859375 ;  /* 0x3f2aaaabff027431 */ /* 0x000fe200000001ff */
        /* <DEDUP_REMOVED lines=17> */
.L_x_12:
[----:B------:R-:W-:Y:S05]  /*0800*/  BSYNC.RECONVERGENT B0 ;  /* 0x0000000000007941 */ /* 0x000fea0003800200 */
.L_x_11:
[----:B------:R-:W-:Y:S05]  /*0810*/  BRA.U UP0, `(.L_x_13) ;  /* 0xfffffffd00b07547 */ /* 0x000fea000b83ffff */
.L_x_0:
[----:B-----5:R-:W0:Y:S01]  /*0820*/  MUFU.RCP R2, R7 ;  /* 0x0000000700027308 */ /* 0x020e220000001000 */
[----:B------:R-:W-:Y:S07]  /*0830*/  BSSY.RECONVERGENT B0, `(.L_x_14) ;  /* 0x000000c000007945 */ /* 0x000fee0003800200 */
[----:B------:R-:W1:Y:S01]  /*0840*/  FCHK P0, R0, R7 ;  /* 0x0000000700007302 */ /* 0x000e620000000000 */
[----:B0-----:R-:W-:-:S04]  /*0850*/  FFMA R3, -R7, R2, 1 ;  /* 0x3f80000007037423 */ /* 0x001fc80000000102 */
[----:B------:R-:W-:-:S04]  /*0860*/  FFMA R3, R2, R3, R2 ;  /* 0x0000000302037223 */ /* 0x000fc80000000002 */
[----:B------:R-:W-:-:S04]  /*0870*/  FFMA R2, R0, R3, RZ ;  /* 0x0000000300027223 */ /* 0x000fc800000000ff */
[----:B------:R-:W-:-:S04]  /*0880*/  FFMA R8, -R7, R2, R0 ;  /* 0x0000000207087223 */ /* 0x000fc80000000100 */
[----:B------:R-:W-:Y:S01]  /*0890*/  FFMA R2, R3, R8, R2 ;  /* 0x0000000803027223 */ /* 0x000fe20000000002 */
[----:B-1----:R-:W-:Y:S06]  /*08a0*/  @!P0 BRA `(.L_x_15) ;  /* 0x0000000000108947 */ /* 0x002fec0003800000 */
[----:B------:R-:W-:Y:S02]  /*08b0*/  MOV R2, R0 ;  /* 0x0000000000027202 */ /* 0x000fe40000000f00 */
[----:B------:R-:W-:Y:S02]  /*08c0*/  MOV R3, R7 ;  /* 0x0000000700037202 */ /* 0x000fe40000000f00 */
[----:B------:R-:W-:-:S07]  /*08d0*/  MOV R8, 0x8f0 ;  /* 0x000008f000087802 */ /* 0x000fce0000000f00 */
[----:B------:R-:W-:Y:S05]  /*08e0*/  CALL.REL.NOINC `($__internal_0_$__cuda_sm3x_div_rn_noftz_f32_slowpath) ;  /* 0x0000000400587944 */ /* 0x000fea0003c00000 */
.L_x_15:
[----:B------:R-:W-:Y:S05]  /*08f0*/  BSYNC.RECONVERGENT B0 ;  /* 0x0000000000007941 */ /* 0x000fea0003800200 */
.L_x_14:
[----:B------:R-:W-:Y:S01]  /*0900*/  MOV R11, R2 ;  /* 0x00000002000b7202 */ /* 0x000fe20000000f00 */
[----:B------:R-:W-:Y:S01]  /*0910*/  HFMA2 R15, -RZ, RZ, 1.916015625, 6.43359375 ;  /* 0x3faa466fff0f7431 */ /* 0x000fe200000001ff */
[----:B------:R-:W0:Y:S02]  /*0920*/  LDC.64 R2, c[0x0][0x3a8] ;  /* 0x0000ea00ff027b82 */ /* 0x000e240000000a00 */
[----:B------:R-:W-:-:S13]  /*0930*/  FSETP.GEU.AND P0, PT, |R11|, 1.175494350822287508e-38, PT ;  /* 0x008000000b00780b */ /* 0x000fda0003f0e200 */
[----:B------:R-:W-:-:S04]  /*0940*/  @!P0 FMUL R11, R11, 16777216 ;  /* 0x4b8000000b0b8820 */ /* 0x000fc80000400000 */
[----:B------:R1:W2:Y:S01]  /*0950*/  MUFU.LG2 R8, R11 ;  /* 0x0000000b00087308 */ /* 0x0002a20000000c00 */
[----:B0-----:R-:W-:-:S04]  /*0960*/  FMUL R6, R6, R3 ;  /* 0x0000000306067220 */ /* 0x001fc80000400000 */
[C---:B------:R-:W-:Y:S01]  /*0970*/  FMUL R9, R6.reuse, 16777216 ;  /* 0x4b80000006097820 */ /* 0x040fe20000400000 */
[----:B------:R-:W-:Y:S01]  /*0980*/  FSETP.GEU.AND P1, PT, |R6|, 1.175494350822287508e-38, PT ;  /* 0x008000000600780b */ /* 0x000fe20003f2e200 */
[----:B-1----:R-:W-:-:S03]  /*0990*/  HFMA2 R11, -RZ, RZ, 1.6064453125, 0.2354736328125 ;  /* 0x3e6d3389ff0b7431 */ /* 0x002fc600000001ff */
[----:B------:R-:W-:Y:S01]  /*09a0*/  FSEL R10, R9, R6, !P1 ;  /* 0x00000006090a7208 */ /* 0x000fe20004800000 */
[----:B------:R-:W-:Y:S01]  /*09b0*/  FMUL R9, R3, 0.5 ;  /* 0x3f00000003097820 */ /* 0x000fe20000400000 */
[----:B--2---:R-:W-:-:S03]  /*09c0*/  @!P0 FADD R8, R8, -24 ;  /* 0xc1c0000008088421 */ /* 0x004fc60000000000 */
[----:B------:R-:W-:Y:S01]  /*09d0*/  FFMA R9, R9, R3, R2 ;  /* 0x0000000309097223 */ /* 0x000fe20000000002 */
[----:B------:R-:W0:Y:S01]  /*09e0*/  MUFU.RCP R10, R10 ;  /* 0x0000000a000a7308 */ /* 0x000e220000001000 */
[----:B------:R-:W-:Y:S01]  /*09f0*/  FMUL R8, R8, 0.69314718246459960938 ;  /* 0x3f31721808087820 */ /* 0x000fe20000400000 */
[----:B------:R-:W-:-:S03]  /*0a00*/  FMUL R2, R5, -R2 ;  /* 0x8000000205027220 */ /* 0x000fc60000400000 */
[----:B------:R-:W-:Y:S01]  /*0a10*/  FFMA R3, R5, R9, R8 ;  /* 0x0000000905037223 */ /* 0x000fe20000000008 */
[----:B------:R-:W-:-:S03]  /*0a20*/  FMUL R14, R2, 1.4426950216293334961 ;  /* 0x3fb8aa3b020e7820 */ /* 0x000fc60000400000 */
[----:B------:R-:W-:-:S04]  /*0a30*/  @!P1 FMUL R3, R3, 16777216 ;  /* 0x4b80000003039820 */ /* 0x000fc80000400000 */
[----:B0-----:R-:W-:-:S04]  /*0a40*/  FMUL R3, R10, R3 ;  /* 0x000000030a037220 */ /* 0x001fc80000400000 */
[CC--:B------:R-:W-:Y:S01]  /*0a50*/  FFMA R9, |R3|.reuse, R11.reuse, 1 ;  /* 0x3f80000003097423 */ /* 0x0c0fe2000000020b */
[----:B------:R-:W-:Y:S01]  /*0a60*/  FADD R8, -R6, R3 ;  /* 0x0000000306087221 */ /* 0x000fe20000000100 */
[C---:B------:R-:W-:Y:S01]  /*0a70*/  FMUL R10, R3.reuse, -0.5 ;  /* 0xbf000000030a7820 */ /* 0x040fe20000400000 */
[----:B------:R-:W-:Y:S02]  /*0a80*/  FSETP.GT.AND P4, PT, R3, R6, PT ;  /* 0x000000060300720b */ /* 0x000fe40003f84000 */
[----:B------:R-:W-:Y:S01]  /*0a90*/  FSETP.GEU.AND P2, PT, |R9|, 1.175494350822287508e-38, PT ;  /* 0x008000000900780b */ /* 0x000fe20003f4e200 */
[C---:B------:R-:W-:Y:S01]  /*0aa0*/  FFMA R11, |R8|.reuse, R11, 1 ;  /* 0x3f800000080b7423 */ /* 0x040fe2000000020b */
[----:B------:R-:W-:Y:S01]  /*0ab0*/  FMUL R10, R3, R10 ;  /* 0x0000000a030a7220 */ /* 0x000fe20000400000 */
[----:B------:R-:W-:-:S03]  /*0ac0*/  FMUL R13, R8, -0.5 ;  /* 0xbf000000080d7820 */ /* 0x000fc60000400000 */
[----:B------:R-:W-:Y:S01]  /*0ad0*/  FSETP.GEU.AND P3, PT, |R11|, 1.175494350822287508e-38, PT ;  /* 0x008000000b00780b */ /* 0x000fe20003f6e200 */
[----:B------:R-:W-:Y:S01]  /*0ae0*/  FMUL R10, R10, 1.4426950216293334961 ;  /* 0x3fb8aa3b0a0a7820 */ /* 0x000fe20000400000 */
[----:B------:R-:W-:Y:S01]  /*0af0*/  FMUL R13, R8, R13 ;  /* 0x0000000d080d7220 */ /* 0x000fe20000400000 */
[----:B------:R-:W-:-:S03]  /*0b00*/  MOV R8, 0x4b800000 ;  /* 0x4b80000000087802 */ /* 0x000fc60000000f00 */
[----:B------:R-:W-:Y:S01]  /*0b10*/  FSETP.GEU.AND P0, PT, R10, -126, PT ;  /* 0xc2fc00000a00780b */ /* 0x000fe20003f0e000 */
[----:B------:R-:W-:Y:S01]  /*0b20*/  @!P2 FMUL R9, R9, 16777216 ;  /* 0x4b8000000909a820 */ /* 0x000fe20000400000 */
[----:B------:R-:W-:Y:S01]  /*0b30*/  FMUL R13, R13, 1.4426950216293334961 ;  /* 0x3fb8aa3b0d0d7820 */ /* 0x000fe20000400000 */
[----:B------:R-:W-:Y:S02]  /*0b40*/  FSEL R2, R8, 1, !P2 ;  /* 0x3f80000008027808 */ /* 0x000fe40005000000 */
[----:B------:R-:W-:Y:S02]  /*0b50*/  FSETP.GEU.AND P2, PT, R14, -126, PT ;  /* 0xc2fc00000e00780b */ /* 0x000fe40003f4e000 */
[----:B------:R-:W0:Y:S01]  /*0b60*/  MUFU.RCP R9, R9 ;  /* 0x0000000900097308 */ /* 0x000e220000001000 */
[----:B------:R-:W-:Y:S01]  /*0b70*/  @!P3 FMUL R11, R11, 16777216 ;  /* 0x4b8000000b0bb820 */ /* 0x000fe20000400000 */
[----:B------:R-:W-:Y:S02]  /*0b80*/  FSETP.GEU.AND P1, PT, R13, -126, PT ;  /* 0xc2fc00000d00780b */ /* 0x000fe40003f2e000 */
[----:B------:R-:W-:-:S02]  /*0b90*/  FSEL R8, R8, 1, !P3 ;  /* 0x3f80000008087808 */ /* 0x000fc40005800000 */
[----:B------:R-:W-:Y:S01]  /*0ba0*/  @!P0 FMUL R10, R10, 0.5 ;  /* 0x3f0000000a0a8820 */ /* 0x000fe20000400000 */
[----:B------:R-:W-:Y:S01]  /*0bb0*/  FSETP.GT.AND P3, PT, R3, RZ, PT ;  /* 0x000000ff0300720b */ /* 0x000fe20003f64000 */
[----:B------:R-:W1:Y:S03]  /*0bc0*/  MUFU.RCP R11, R11 ;  /* 0x0000000b000b7308 */ /* 0x000e660000001000 */
[----:B------:R-:W-:-:S04]  /*0bd0*/  @!P2 FMUL R14, R14, 0.5 ;  /* 0x3f0000000e0ea820 */ /* 0x000fc80000400000 */
[----:B------:R-:W-:Y:S01]  /*0be0*/  @!P1 FMUL R13, R13, 0.5 ;  /* 0x3f0000000d0d9820 */ /* 0x000fe20000400000 */
[----:B------:R-:W2:Y:S01]  /*0bf0*/  MUFU.EX2 R10, R10 ;  /* 0x0000000a000a7308 */ /* 0x000ea20000000800 */
[----:B0-----:R-:W-:-:S04]  /*0c00*/  FMUL R2, R9, R2 ;  /* 0x0000000209027220 */ /* 0x001fc80000400000 */
[----:B------:R-:W-:-:S03]  /*0c10*/  FFMA R9, R2, R15, -1.8212559223175048828 ;  /* 0xbfe91eea02097423 */ /* 0x000fc6000000000f */
[----:B------:R-:W0:Y:S01]  /*0c20*/  MUFU.EX2 R5, R13 ;  /* 0x0000000d00057308 */ /* 0x000e220000000800 */
[----:B------:R-:W-:Y:S01]  /*0c30*/  FFMA R9, R2, R9, 1.7814779281616210938 ;  /* 0x3fe4077802097423 */ /* 0x000fe20000000009 */
[----:B-1----:R-:W-:-:S03]  /*0c40*/  FMUL R12, R11, R8 ;  /* 0x000000080b0c7220 */ /* 0x002fc60000400000 */
[----:B------:R-:W-:Y:S01]  /*0c50*/  FFMA R9, R2, R9, -0.35656377673149108887 ;  /* 0xbeb68f8702097423 */ /* 0x000fe20000000009 */
[----:B------:R-:W-:Y:S02]  /*0c60*/  FFMA R11, R12, R15, -1.8212559223175048828 ;  /* 0xbfe91eea0c0b7423 */ /* 0x000fe4000000000f */
[----:B------:R-:W1:Y:S01]  /*0c70*/  MUFU.EX2 R14, R14 ;  /* 0x0000000e000e7308 */ /* 0x000e620000000800 */
[----:B------:R-:W-:Y:S01]  /*0c80*/  FFMA R9, R2, R9, 0.31938153505325317383 ;  /* 0x3ea385fa02097423 */ /* 0x000fe20000000009 */
[----:B------:R-:W-:Y:S01]  /*0c90*/  FFMA R15, R12, R11, 1.7814779281616210938 ;  /* 0x3fe407780c0f7423 */ /* 0x000fe2000000000b */
[----:B--2---:R-:W-:Y:S02]  /*0ca0*/  @!P0 FMUL R10, R10, R10 ;  /* 0x0000000a0a0a8220 */ /* 0x004fe40000400000 */
[----:B------:R-:W-:Y:S01]  /*0cb0*/  FMUL R11, R2, R9 ;  /* 0x00000009020b7220 */ /* 0x000fe20000400000 */
[----:B------:R-:W-:Y:S01]  /*0cc0*/  FFMA R15, R12, R15, -0.35656377673149108887 ;  /* 0xbeb68f870c0f7423 */ /* 0x000fe2000000000f */
[----:B------:R-:W2:Y:S01]  /*0cd0*/  LDC.64 R8, c[0x0][0x380] ;  /* 0x0000e000ff087b82 */ /* 0x000ea20000000a00 */
[----:B------:R-:W-:Y:S01]  /*0ce0*/  FMUL R10, R10, 0.3989422917366027832 ;  /* 0x3ecc422a0a0a7820 */ /* 0x000fe20000400000 */
[----:B0-----:R-:W-:Y:S01]  /*0cf0*/  @!P1 FMUL R5, R5, R5 ;  /* 0x0000000505059220 */ /* 0x001fe20000400000 */
[----:B------:R-:W-:-:S02]  /*0d00*/  FFMA R15, R12, R15, 0.31938153505325317383 ;  /* 0x3ea385fa0c0f7423 */ /* 0x000fc4000000000f */
[----:B------:R-:W-:Y:S01]  /*0d10*/  FMUL R11, R10, R11 ;  /* 0x0000000b0a0b7220 */ /* 0x000fe20000400000 */
[----:B------:R-:W-:Y:S01]  /*0d20*/  FMUL R5, R5, 0.3989422917366027832 ;  /* 0x3ecc422a05057820 */ /* 0x000fe20000400000 */
[----:B------:R-:W-:Y:S01]  /*0d30*/  FMUL R12, R12, R15 ;  /* 0x0000000f0c0c7220 */ /* 0x000fe20000400000 */
[----:B------:R-:W0:Y:S01]  /*0d40*/  LDC.64 R2, c[0x0][0x388] ;  /* 0x0000e200ff027b82 */ /* 0x000e220000000a00 */
[----:B------:R-:W-:Y:S01]  /*0d50*/  @P3 FADD R11, -R11, 1 ;  /* 0x3f8000000b0b3421 */ /* 0x000fe20000000100 */
[----:B-1----:R-:W-:Y:S01]  /*0d60*/  @!P2 FMUL R14, R14, R14 ;  /* 0x0000000e0e0ea220 */ /* 0x002fe20000400000 */
[----:B------:R-:W-:-:S03]  /*0d70*/  FMUL R5, R5, R12 ;  /* 0x0000000c05057220 */ /* 0x000fc60000400000 */
[----:B------:R-:W-:Y:S01]  /*0d80*/  FMUL R14, R7, R14 ;  /* 0x0000000e070e7220 */ /* 0x000fe20000400000 */
[----:B------:R-:W-:Y:S01]  /*0d90*/  FADD R7, -R11, 1 ;  /* 0x3f8000000b077421 */ /* 0x000fe20000000100 */
[----:B------:R-:W-:-:S03]  /*0da0*/  @P4 FADD R5, -R5, 1 ;  /* 0x3f80000005054421 */ /* 0x000fc60000000100 */
[----:B------:R-:W-:Y:S01]  /*0db0*/  FMUL R13, R0, R7 ;  /* 0x00000007000d7220 */ /* 0x000fe20000400000 */
[C---:B------:R-:W-:Y:S01]  /*0dc0*/  FMUL R7, R5.reuse, R14 ;  /* 0x0000000e05077220 */ /* 0x040fe20000400000 */
[----:B------:R-:W-:-:S03]  /*0dd0*/  FADD R5, -R5, 1 ;  /* 0x3f80000005057421 */ /* 0x000fc60000000100 */
[----:B------:R-:W-:Y:S01]  /*0de0*/  FFMA R7, R0, R11, -R7 ;  /* 0x0000000b00077223 */ /* 0x000fe20000000807 */
[----:B--2---:R-:W-:-:S04]  /*0df0*/  IMAD.WIDE R8, R4, 0x8, R8 ;  /* 0x0000000804087825 */ /* 0x004fc800078e0208 */
[----:B------:R-:W-:Y:S01]  /*0e00*/  FFMA R5, R14, R5, -R13 ;  /* 0x000000050e057223 */ /* 0x000fe2000000080d */
[----:B------:R-:W-:Y:S01]  /*0e10*/  STG.E desc[UR6][R8.64+0x4], R7 ;  /* 0x0000040708007986 */ /* 0x000fe2000c101906 */
[----:B0-----:R-:W-:-:S05]  /*0e20*/  IMAD.WIDE R2, R4, 0x8, R2 ;  /* 0x0000000804027825 */ /* 0x001fca00078e0202 */
[----:B------:R-:W-:Y:S01]  /*0e30*/  STG.E desc[UR6][R2.64+0x4], R5 ;  /* 0x0000040502007986 */ /* 0x000fe2000c101906 */
[----:B------:R-:W-:Y:S05]  /*0e40*/  EXIT ;  /* 0x000000000000794d */ /* 0x000fea0003800000 */
        .weak           $__internal_0_$__cuda_sm3x_div_rn_noftz_f32_slowpath
        .type           $__internal_0_$__cuda_sm3x_div_rn_noftz_f32_slowpath,@function
        .size           $__internal_0_$__cuda_sm3x_div_rn_noftz_f32_slowpath,(.L_x_56 - $__internal_0_$__cuda_sm3x_div_rn_noftz_f32_slowpath)
$__internal_0_$__cuda_sm3x_div_rn_noftz_f32_slowpath:
[----:B------:R-:W-:Y:S01]  /*0e50*/  SHF.R.U32.HI R10, RZ, 0x17, R3 ;  /* 0x00000017ff0a7819 */ /* 0x000fe20000011603 */
[----:B------:R-:W-:Y:S01]  /*0e60*/  BSSY.RECONVERGENT B1, `(.L_x_16) ;  /* 0x0000062000017945 */ /* 0x000fe20003800200 */
[----:B------:R-:W-:Y:S02]  /*0e70*/  SHF.R.U32.HI R9, RZ, 0x17, R2 ;  /* 0x00000017ff097819 */ /* 0x000fe40000011602 */
[----:B------:R-:W-:Y:S02]  /*0e80*/  LOP3.LUT R14, R10, 0xff, RZ, 0xc0, !PT ;  /* 0x000000ff0a0e7812 */ /* 0x000fe400078ec0ff */
[----:B------:R-:W-:Y:S02]  /*0e90*/  LOP3.LUT R12, R9, 0xff, RZ, 0xc0, !PT ;  /* 0x000000ff090c7812 */ /* 0x000fe400078ec0ff */
[----:B------:R-:W-:Y:S02]  /*0ea0*/  IADD3 R11, PT, PT, R14, -0x1, RZ ;  /* 0xffffffff0e0b7810 */ /* 0x000fe40007ffe0ff */
[----:B------:R-:W-:-:S02]  /*0eb0*/  IADD3 R10, PT, PT, R12, -0x1, RZ ;  /* 0xffffffff0c0a7810 */ /* 0x000fc40007ffe0ff */
[----:B------:R-:W-:-:S04]  /*0ec0*/  ISETP.GT.U32.AND P0, PT, R11, 0xfd, PT ;  /* 0x000000fd0b00780c */ /* 0x000fc80003f04070 */
[----:B------:R-:W-:-:S13]  /*0ed0*/  ISETP.GT.U32.OR P0, PT, R10, 0xfd, P0 ;  /* 0x000000fd0a00780c */ /* 0x000fda0000704470 */
[----:B------:R-:W-:Y:S01]  /*0ee0*/  @!P0 MOV R9, RZ ;  /* 0x000000ff00098202 */ /* 0x000fe20000000f00 */
[----:B------:R-:W-:Y:S06]  /*0ef0*/  @!P0 BRA `(.L_x_17) ;  /* 0x00000000005c8947 */ /* 0x000fec0003800000 */
[----:B------:R-:W-:Y:S02]  /*0f00*/  FSETP.GTU.FTZ.AND P0, PT, |R2|, +INF , PT ;  /* 0x7f8000000200780b */ /* 0x000fe40003f1c200 */
[----:B------:R-:W-:-:S04]  /*0f10*/  FSETP.GTU.FTZ.AND P1, PT, |R3|, +INF , PT ;  /* 0x7f8000000300780b */ /* 0x000fc80003f3c200 */
[----:B------:R-:W-:-:S13]  /*0f20*/  PLOP3.LUT P0, PT, P0, P1, PT, 0xf8, 0x8f ;  /* 0x00000000008f781c */ /* 0x000fda0000703f70 */
[----:B------:R-:W-:Y:S05]  /*0f30*/  @P0 BRA `(.L_x_18) ;  /* 0x00000004004c0947 */ /* 0x000fea0003800000 */
[----:B------:R-:W-:-:S13]  /*0f40*/  LOP3.LUT P0, RZ, R3, 0x7fffffff, R2, 0xc8, !PT ;  /* 0x7fffffff03ff7812 */ /* 0x000fda000780c802 */
[----:B------:R-:W-:Y:S05]  /*0f50*/  @!P0 BRA `(.L_x_19) ;  /* 0x00000004003c8947 */ /* 0x000fea0003800000 */
[C---:B------:R-:W-:Y:S02]  /*0f60*/  FSETP.NEU.FTZ.AND P1, PT, |R2|.reuse, +INF , PT ;  /* 0x7f8000000200780b */ /* 0x040fe40003f3d200 */
[----:B------:R-:W-:Y:S02]  /*0f70*/  FSETP.NEU.FTZ.AND P2, PT, |R3|, +INF , PT ;  /* 0x7f8000000300780b */ /* 0x000fe40003f5d200 */
[----:B------:R-:W-:-:S11]  /*0f80*/  FSETP.NEU.FTZ.AND P0, PT, |R2|, +INF , PT ;  /* 0x7f8000000200780b */ /* 0x000fd60003f1d200 */
[----:B------:R-:W-:Y:S05]  /*0f90*/  @!P2 BRA !P1, `(.L_x_19) ;  /* 0x00000004002ca947 */ /* 0x000fea0004800000 */
[----:B------:R-:W-:-:S04]  /*0fa0*/  LOP3.LUT P1, RZ, R2, 0x7fffffff, RZ, 0xc0, !PT ;  /* 0x7fffffff02ff7812 */ /* 0x000fc8000782c0ff */
[----:B------:R-:W-:-:S13]  /*0fb0*/  PLOP3.LUT P1, PT, P2, P1, PT, 0x2f, 0xf2 ;  /* 0x0000000000f2781c */ /* 0x000fda0001722577 */
[----:B------:R-:W-:Y:S05]  /*0fc0*/  @P1 BRA `(.L_x_20) ;  /* 0x0000000400181947 */ /* 0x000fea0003800000 */
[----:B------:R-:W-:-:S04]  /*0fd0*/  LOP3.LUT P1, RZ, R3, 0x7fffffff, RZ, 0xc0, !PT ;  /* 0x7fffffff03ff7812 */ /* 0x000fc8000782c0ff */
[----:B------:R-:W-:-:S13]  /*0fe0*/  PLOP3.LUT P0, PT, P0, P1, PT, 0x2f, 0xf2 ;  /* 0x0000000000f2781c */ /* 0x000fda0000702577 */
[----:B------:R-:W-:Y:S05]  /*0ff0*/  @P0 BRA `(.L_x_21) ;  /* 0x0000000400000947 */ /* 0x000fea0003800000 */
[----:B------:R-:W-:Y:S02]  /*1000*/  ISETP.GE.AND P0, PT, R10, RZ, PT ;  /* 0x000000ff0a00720c */ /* 0x000fe40003f06270 */
[----:B------:R-:W-:-:S11]  /*1010*/  ISETP.GE.AND P1, PT, R11, RZ, PT ;  /* 0x000000ff0b00720c */ /* 0x000fd60003f26270 */
[----:B------:R-:W-:Y:S01]  /*1020*/  @P0 MOV R9, RZ ;  /* 0x000000ff00090202 */ /* 0x000fe20000000f00 */
[----:B------:R-:W-:Y:S01]  /*1030*/  @!P0 FFMA R2, R2, 1.84467440737095516160e+19, RZ ;  /* 0x5f80000002028823 */ /* 0x000fe200000000ff */
[----:B------:R-:W-:Y:S01]  /*1040*/  @!P0 MOV R9, 0xffffffc0 ;  /* 0xffffffc000098802 */ /* 0x000fe20000000f00 */
[----:B------:R-:W-:-:S03]  /*1050*/  @!P1 FFMA R3, R3, 1.84467440737095516160e+19, RZ ;  /* 0x5f80000003039823 */ /* 0x000fc600000000ff */
[----:B------:R-:W-:-:S07]  /*1060*/  @!P1 IADD3 R9, PT, PT, R9, 0x40, RZ ;  /* 0x0000004009099810 */ /* 0x000fce0007ffe0ff */
.L_x_17:
[----:B------:R-:W-:Y:S01]  /*1070*/  LEA R10, R14, 0xc0800000, 0x17 ;  /* 0xc08000000e0a7811 */ /* 0x000fe200078eb8ff */
[----:B------:R-:W-:Y:S03]  /*1080*/  BSSY.RECONVERGENT B2, `(.L_x_22) ;  /* 0x0000036000027945 */ /* 0x000fe60003800200 */
[----:B------:R-:W-:Y:S02]  /*1090*/  IADD3 R10, PT, PT, -R10, R3, RZ ;  /* 0x000000030a0a7210 */ /* 0x000fe40007ffe1ff */
[----:B------:R-:W-:Y:S02]  /*10a0*/  IADD3 R3, PT, PT, R12, -0x7f, RZ ;  /* 0xffffff810c037810 */ /* 0x000fe40007ffe0ff */
[----:B------:R0:W1:Y:S01]  /*10b0*/  MUFU.RCP R11, R10 ;  /* 0x0000000a000b7308 */ /* 0x0000620000001000 */
[----:B------:R-:W-:Y:S02]  /*10c0*/  FADD.FTZ R13, -R10, -RZ ;  /* 0x800000ff0a0d7221 */ /* 0x000fe40000010100 */
[C---:B------:R-:W-:Y:S01]  /*10d0*/  IMAD R2, R3.reuse, -0x800000, R2 ;  /* 0xff80000003027824 */ /* 0x040fe200078e0202 */
[----:B0-----:R-:W-:-:S04]  /*10e0*/  IADD3 R10, PT, PT, R3, 0x7f, -R14 ;  /* 0x0000007f030a7810 */ /* 0x001fc80007ffe80e */
[----:B------:R-:W-:Y:S01]  /*10f0*/  IADD3 R10, PT, PT, R10, R9, RZ ;  /* 0x000000090a0a7210 */ /* 0x000fe20007ffe0ff */
[----:B-1----:R-:W-:-:S04]  /*1100*/  FFMA R12, R11, R13, 1 ;  /* 0x3f8000000b0c7423 */ /* 0x002fc8000000000d */
[----:B------:R-:W-:-:S04]  /*1110*/  FFMA R16, R11, R12, R11 ;  /* 0x0000000c0b107223 */ /* 0x000fc8000000000b */
[----:B------:R-:W-:-:S04]  /*1120*/  FFMA R11, R2, R16, RZ ;  /* 0x00000010020b7223 */ /* 0x000fc800000000ff */
[----:B------:R-:W-:-:S04]  /*1130*/  FFMA R12, R13, R11, R2 ;  /* 0x0000000b0d0c7223 */ /* 0x000fc80000000002 */
[----:B------:R-:W-:-:S04]  /*1140*/  FFMA R11, R16, R12, R11 ;  /* 0x0000000c100b7223 */ /* 0x000fc8000000000b */
[----:B------:R-:W-:-:S04]  /*1150*/  FFMA R12, R13, R11, R2 ;  /* 0x0000000b0d0c7223 */ /* 0x000fc80000000002 */
[----:B------:R-:W-:-:S05]  /*1160*/  FFMA R2, R16, R12, R11 ;  /* 0x0000000c10027223 */ /* 0x000fca000000000b */
[----:B------:R-:W-:-:S04]  /*1170*/  SHF.R.U32.HI R3, RZ, 0x17, R2 ;  /* 0x00000017ff037819 */ /* 0x000fc80000011602 */
[----:B------:R-:W-:-:S04]  /*1180*/  LOP3.LUT R3, R3, 0xff, RZ, 0xc0, !PT ;  /* 0x000000ff03037812 */ /* 0x000fc800078ec0ff */
[----:B------:R-:W-:-:S04]  /*1190*/  IADD3 R13, PT, PT, R3, R10, RZ ;  /* 0x0000000a030d7210 */ /* 0x000fc80007ffe0ff */
[----:B------:R-:W-:-:S04]  /*11a0*/  IADD3 R3, PT, PT, R13, -0x1, RZ ;  /* 0xffffffff0d037810 */ /* 0x000fc80007ffe0ff */
[----:B------:R-:W-:-:S13]  /*11b0*/  ISETP.GE.U32.AND P0, PT, R3, 0xfe, PT ;  /* 0x000000fe0300780c */ /* 0x000fda0003f06070 */
[----:B------:R-:W-:Y:S05]  /*11c0*/  @!P0 BRA `(.L_x_23) ;  /* 0x0000000000808947 */ /* 0x000fea0003800000 */
[----:B------:R-:W-:-:S13]  /*11d0*/  ISETP.GT.AND P0, PT, R13, 0xfe, PT ;  /* 0x000000fe0d00780c */ /* 0x000fda0003f04270 */
[----:B------:R-:W-:Y:S05]  /*11e0*/  @P0 BRA `(.L_x_24) ;  /* 0x00000000006c0947 */ /* 0x000fea0003800000 */
[----:B------:R-:W-:-:S13]  /*11f0*/  ISETP.GE.AND P0, PT, R13, 0x1, PT ;  /* 0x000000010d00780c */ /* 0x000fda0003f06270 */
[----:B------:R-:W-:Y:S05]  /*1200*/  @P0 BRA `(.L_x_25) ;  /* 0x0000000000740947 */ /* 0x000fea0003800000 */
[----:B------:R-:W-:Y:S02]  /*1210*/  ISETP.GE.AND P0, PT, R13, -0x18, PT ;  /* 0xffffffe80d00780c */ /* 0x000fe40003f06270 */
[----:B------:R-:W-:-:S11]  /*1220*/  LOP3.LUT R2, R2, 0x80000000, RZ, 0xc0, !PT ;  /* 0x8000000002027812 */ /* 0x000fd600078ec0ff */
[----:B------:R-:W-:Y:S05]  /*1230*/  @!P0 BRA `(.L_x_25) ;  /* 0x0000000000688947 */ /* 0x000fea0003800000 */
[CCC-:B------:R-:W-:Y:S01]  /*1240*/  FFMA.RZ R3, R16.reuse, R12.reuse, R11.reuse ;  /* 0x0000000c10037223 */ /* 0x1c0fe2000000c00b */
[CCC-:B------:R-:W-:Y:S01]  /*1250*/  FFMA.RM R10, R16.reuse, R12.reuse, R11.reuse ;  /* 0x0000000c100a7223 */ /* 0x1c0fe2000000400b */
[C---:B------:R-:W-:Y:S02]  /*1260*/  ISETP.NE.AND P2, PT, R13.reuse, RZ, PT ;  /* 0x000000ff0d00720c */ /* 0x040fe40003f45270 */
[----:B------:R-:W-:Y:S02]  /*1270*/  ISETP.NE.AND P1, PT, R13, RZ, PT ;  /* 0x000000ff0d00720c */ /* 0x000fe40003f25270 */
[----:B------:R-:W-:Y:S01]  /*1280*/  LOP3.LUT R9, R3, 0x7fffff, RZ, 0xc0, !PT ;  /* 0x007fffff03097812 */ /* 0x000fe200078ec0ff */
[----:B------:R-:W-:Y:S01]  /*1290*/  FFMA.RP R3, R16, R12, R11 ;  /* 0x0000000c10037223 */ /* 0x000fe2000000800b */
[----:B------:R-:W-:Y:S02]  /*12a0*/  IADD3 R12, PT, PT, R13, 0x20, RZ ;  /* 0x000000200d0c7810 */ /* 0x000fe40007ffe0ff */
[----:B------:R-:W-:-:S02]  /*12b0*/  LOP3.LUT R9, R9, 0x800000, RZ, 0xfc, !PT ;  /* 0x0080000009097812 */ /* 0x000fc400078efcff */
[----:B------:R-:W-:Y:S02]  /*12c0*/  IADD3 R11, PT, PT, -R13, RZ, RZ ;  /* 0x000000ff0d0b7210 */ /* 0x000fe40007ffe1ff */
[----:B------:R-:W-:Y:S02]  /*12d0*/  SHF.L.U32 R12, R9, R12, RZ ;  /* 0x0000000c090c7219 */ /* 0x000fe400000006ff */
[----:B------:R-:W-:Y:S02]  /*12e0*/  FSETP.NEU.FTZ.AND P0, PT, R3, R10, PT ;  /* 0x0000000a0300720b */ /* 0x000fe40003f1d000 */
[----:B------:R-:W-:Y:S02]  /*12f0*/  SEL R10, R11, RZ, P2 ;  /* 0x000000ff0b0a7207 */ /* 0x000fe40001000000 */
[----:B------:R-:W-:Y:S02]  /*1300*/  ISETP.NE.AND P1, PT, R12, RZ, P1 ;  /* 0x000000ff0c00720c */ /* 0x000fe40000f25270 */
[----:B------:R-:W-:-:S02]  /*1310*/  SHF.R.U32.HI R10, RZ, R10, R9 ;  /* 0x0000000aff0a7219 */ /* 0x000fc40000011609 */
[----:B------:R-:W-:Y:S02]  /*1320*/  PLOP3.LUT P0, PT, P0, P1, PT, 0xf8, 0x8f ;  /* 0x00000000008f781c */ /* 0x000fe40000703f70 */
[----:B------:R-:W-:Y:S02]  /*1330*/  SHF.R.U32.HI R12, RZ, 0x1, R10 ;  /* 0x00000001ff0c7819 */ /* 0x000fe4000001160a */
[----:B------:R-:W-:-:S04]  /*1340*/  SEL R3, RZ, 0x1, !P0 ;  /* 0x00000001ff037807 */ /* 0x000fc80004000000 */
[----:B------:R-:W-:-:S04]  /*1350*/  LOP3.LUT R3, R3, 0x1, R12, 0xf8, !PT ;  /* 0x0000000103037812 */ /* 0x000fc800078ef80c */
[----:B------:R-:W-:-:S04]  /*1360*/  LOP3.LUT R3, R3, R10, RZ, 0xc0, !PT ;  /* 0x0000000a03037212 */ /* 0x000fc800078ec0ff */
[----:B------:R-:W-:-:S04]  /*1370*/  IADD3 R3, PT, PT, R12, R3, RZ ;  /* 0x000000030c037210 */ /* 0x000fc80007ffe0ff */
[----:B------:R-:W-:Y:S01]  /*1380*/  LOP3.LUT R2, R3, R2, RZ, 0xfc, !PT ;  /* 0x0000000203027212 */ /* 0x000fe200078efcff */
[----:B------:R-:W-:Y:S06]  /*1390*/  BRA `(.L_x_25) ;  /* 0x0000000000107947 */ /* 0x000fec0003800000 */
.L_x_24:
[----:B------:R-:W-:-:S04]  /*13a0*/  LOP3.LUT R2, R2, 0x80000000, RZ, 0xc0, !PT ;  /* 0x8000000002027812 */ /* 0x000fc800078ec0ff */
[----:B------:R-:W-:Y:S01]  /*13b0*/  LOP3.LUT R2, R2, 0x7f800000, RZ, 0xfc, !PT ;  /* 0x7f80000002027812 */ /* 0x000fe200078efcff */
[----:B------:R-:W-:Y:S06]  /*13c0*/  BRA `(.L_x_25) ;  /* 0x0000000000047947 */ /* 0x000fec0003800000 */
.L_x_23:
[----:B------:R-:W-:-:S07]  /*13d0*/  LEA R2, R10, R2, 0x17 ;  /* 0x000000020a027211 */ /* 0x000fce00078eb8ff */
.L_x_25:
[----:B------:R-:W-:Y:S05]  /*13e0*/  BSYNC.RECONVERGENT B2 ;  /* 0x0000000000027941 */ /* 0x000fea0003800200 */
.L_x_22:
[----:B------:R-:W-:Y:S05]  /*13f0*/  BRA `(.L_x_26) ;  /* 0x0000000000207947 */ /* 0x000fea0003800000 */
.L_x_21:
[----:B------:R-:W-:-:S04]  /*1400*/  LOP3.LUT R2, R3, 0x80000000, R2, 0x48, !PT ;  /* 0x8000000003027812 */ /* 0x000fc800078e4802 */
[----:B------:R-:W-:Y:S01]  /*1410*/  LOP3.LUT R2, R2, 0x7f800000, RZ, 0xfc, !PT ;  /* 0x7f80000002027812 */ /* 0x000fe200078efcff */
[----:B------:R-:W-:Y:S06]  /*1420*/  BRA `(.L_x_26) ;  /* 0x0000000000147947 */ /* 0x000fec0003800000 */
.L_x_20:
[----:B------:R-:W-:Y:S01]  /*1430*/  LOP3.LUT R2, R3, 0x80000000, R2, 0x48, !PT ;  /* 0x8000000003027812 */ /* 0x000fe200078e4802 */
[----:B------:R-:W-:Y:S06]  /*1440*/  BRA `(.L_x_26) ;  /* 0x00000000000c7947 */ /* 0x000fec0003800000 */
.L_x_19:
[----:B------:R-:W0:Y:S01]  /*1450*/  MUFU.RSQ R2, -QNAN ;  /* 0xffc0000000027908 */ /* 0x000e220000001400 */
[----:B------:R-:W-:Y:S05]  /*1460*/  BRA `(.L_x_26) ;  /* 0x0000000000047947 */ /* 0x000fea0003800000 */
.L_x_18:
[----:B------:R-:W-:-:S07]  /*1470*/  FADD.FTZ R2, R2, R3 ;  /* 0x0000000302027221 */ /* 0x000fce0000010000 */
.L_x_26:
[----:B------:R-:W-:Y:S05]  /*1480*/  BSYNC.RECONVERGENT B1 ;  /* 0x0000000000017941 */ /* 0x000fea0003800200 */
.L_x_16:
[----:B------:R-:W-:-:S04]  /*1490*/  HFMA2 R9, -RZ, RZ, 0, 0 ;  /* 0x00000000ff097431 */ /* 0x000fc800000001ff */
[----:B0-----:R-:W-:Y:S05]  /*14a0*/  RET.REL.NODEC R8 `(_Z17BlackScholesGPU_YP6float2S0_PKS_S2_S2_ffii) ;  /* 0xffffffe808d47950 */ /* 0x001fea0003c3ffff */
.L_x_27:
[----:B------:R-:W-:-:S00]  /*14b0*/  BRA `(.L_x_27) ;  /* 0xfffffffc00fc7947 */ /* 0x000fc0000383ffff */
[----:B------:R-:W-:-:S00]  /*14c0*/  NOP ;  /* 0x0000000000007918 */ /* 0x000fc00000000000 */
        /* <DEDUP_REMOVED lines=11> */
.L_x_56:


//--------------------- .text._Z17BlackScholesGPU_XP6float2S0_PKS_S2_S2_ffii --------------------------
	.section	.text._Z17BlackScholesGPU_XP6float2S0_PKS_S2_S2_ffii,"ax",@progbits
	.align	128
        .global         _Z17BlackScholesGPU_XP6float2S0_PKS_S2_S2_ffii
        .type           _Z17BlackScholesGPU_XP6float2S0_PKS_S2_S2_ffii,@function
        .size           _Z17BlackScholesGPU_XP6float2S0_PKS_S2_S2_ffii,(.L_x_57 - _Z17BlackScholesGPU_XP6float2S0_PKS_S2_S2_ffii)
        .other          _Z17BlackScholesGPU_XP6float2S0_PKS_S2_S2_ffii,@"STO_CUDA_ENTRY STV_DEFAULT"
_Z17BlackScholesGPU_XP6float2S0_PKS_S2_S2_ffii:
.text._Z17BlackScholesGPU_XP6float2S0_PKS_S2_S2_ffii:
        /* <DEDUP_REMOVED lines=39> */
.L_x_38:
        /* <DEDUP_REMOVED lines=15> */
[----:B-----5:R-:W-:Y:S05]  /*0360*/  CALL.REL.NOINC `($__internal_1_$__cuda_sm3x_div_rn_noftz_f32_slowpath) ;  /* 0x0000000800b87944 */ /* 0x020fea0003c00000 */
[----:B------:R-:W-:-:S07]  /*0370*/  MOV R3, R2 ;  /* 0x0000000200037202 */ /* 0x000fce0000000f00 */
.L_x_31:
[----:B------:R-:W-:Y:S05]  /*0380*/  BSYNC.RECONVERGENT B0 ;  /* 0x0000000000007941 */ /* 0x000fea0003800200 */
.L_x_30:
        /* <DEDUP_REMOVED lines=14> */
[----:B-----5:R-:W-:Y:S05]  /*0470*/  CALL.REL.NOINC `($__internal_1_$__cuda_sm3x_div_rn_noftz_f32_slowpath) ;  /* 0x0000000800747944 */ /* 0x020fea0003c00000 */
.L_x_33:
[----:B------:R-:W-:Y:S05]  /*0480*/  BSYNC.RECONVERGENT B0 ;  /* 0x0000000000007941 */ /* 0x000fea0003800200 */
.L_x_32:
        /* <DEDUP_REMOVED lines=15> */
.L_x_35:
[----:B------:R-:W-:Y:S05]  /*0580*/  BSYNC.RECONVERGENT B0 ;  /* 0x0000000000007941 */ /* 0x000fea0003800200 */
.L_x_34:
        /* <DEDUP_REMOVED lines=15> */
[----:B------:R-:W-:-:S07]  /*0680*/  MOV R6, R2 ;  /* 0x0000000200067202 */ /* 0x000fce0000000f00 */
.L_x_37:
[----:B------:R-:W-:Y:S05]  /*0690*/  BSYNC.RECONVERGENT B0 ;  /* 0x0000000000007941 */ /* 0x000fea0003800200 */
.L_x_36:
[----:B------:R-:W-:Y:S05]  /*06a0*/  BRA.U UP0, `(.L_x_38) ;  /* 0xfffffff900f07547 */ /* 0x000fea000b83ffff */
.L_x_29:
[----:B------:R-:W-:-:S09]  /*06b0*/  UISETP.NE.AND UP0, UPT, UR4, URZ, UPT ;  /* 0x000000ff0400728c */ /* 0x000fd2000bf05270 */
[----:B------:R-:W-:Y:S05]  /*06c0*/  BRA.U !UP0, `(.L_x_28) ;  /* 0x0000000108547547 */ /* 0x000fea000b800000 */
[----:B------:R-:W-:-:S12]  /*06d0*/  UIADD3 UR4, UPT, UPT, -UR4, URZ, URZ ;  /* 0x000000ff04047290 */ /* 0x000fd8000fffe1ff */
.L_x_41:
        /* <DEDUP_REMOVED lines=18> */
.L_x_40:
[----:B------:R-:W-:Y:S05]  /*0800*/  BSYNC.RECONVERGENT B0 ;  /* 0x0000000000007941 */ /* 0x000fea0003800200 */
.L_x_39:
[----:B------:R-:W-:Y:S05]  /*0810*/  BRA.U UP0, `(.L_x_41) ;  /* 0xfffffffd00b07547 */ /* 0x000fea000b83ffff */
.L_x_28:
        /* <DEDUP_REMOVED lines=12> */
[----:B------:R-:W-:Y:S05]  /*08e0*/  CALL.REL.NOINC `($__internal_1_$__cuda_sm3x_div_rn_noftz_f32_slowpath) ;  /* 0x0000000400587944 */ /* 0x000fea0003c00000 */
.L_x_43:
[----:B------:R-:W-:Y:S05]  /*08f0*/  BSYNC.RECONVERGENT B0 ;  /* 0x0000000000007941 */ /* 0x000fea0003800200 */
.L_x_42:
        /* <DEDUP_REMOVED lines=85> */
        .weak           $__internal_1_$__cuda_sm3x_div_rn_noftz_f32_slowpath
        .type           $__internal_1_$__cuda_sm3x_div_rn_noftz_f32_slowpath,@function
        .size           $__internal_1_$__cuda_sm3x_div_rn_noftz_f32_slowpath,(.L_x_57 - $__internal_1_$__cuda_sm3x_div_rn_noftz_f32_slowpath)
$__internal_1_$__cuda_sm3x_div_rn_noftz_f32_slowpath:
        /* <DEDUP_REMOVED lines=34> */
.L_x_45:
        /* <DEDUP_REMOVED lines=51> */
.L_x_52:
[----:B------:R-:W-:-:S04]  /*13a0*/  LOP3.LUT R2, R2, 0x80000000, RZ, 0xc0, !PT ;  /* 0x8000000002027812 */ /* 0x000fc800078ec0ff */
[----:B------:R-:W-:Y:S01]  /*13b0*/  LOP3.LUT R2, R2, 0x7f800000, RZ, 0xfc, !PT ;  /* 0x7f80000002027812 */ /* 0x000fe200078efcff */
[----:B------:R-:W-:Y:S06]  /*13c0*/  BRA `(.L_x_53) ;  /* 0x0000000000047947 */ /* 0x000fec0003800000 */
.L_x_51:
[----:B------:R-:W-:-:S07]  /*13d0*/  LEA R2, R10, R2, 0x17 ;  /* 0x000000020a027211 */ /* 0x000fce00078eb8ff */
.L_x_53:
[----:B------:R-:W-:Y:S05]  /*13e0*/  BSYNC.RECONVERGENT B2 ;  /* 0x0000000000027941 */ /* 0x000fea0003800200 */
.L_x_50:
[----:B------:R-:W-:Y:S05]  /*13f0*/  BRA `(.L_x_54) ;  /* 0x0000000000207947 */ /* 0x000fea0003800000 */
.L_x_49:
[----:B------:R-:W-:-:S04]  /*1400*/  LOP3.LUT R2, R3, 0x80000000, R2, 0x48, !PT ;  /* 0x8000000003027812 */ /* 0x000fc800078e4802 */
[----:B------:R-:W-:Y:S01]  /*1410*/  LOP3.LUT R2, R2, 0x7f800000, RZ, 0xfc, !PT ;  /* 0x7f80000002027812 */ /* 0x000fe200078efcff */
[----:B------:R-:W-:Y:S06]  /*1420*/  BRA `(.L_x_54) ;  /* 0x0000000000147947 */ /* 0x000fec0003800000 */
.L_x_48:
[----:B------:R-:W-:Y:S01]  /*1430*/  LOP3.LUT R2, R3, 0x80000000, R2, 0x48, !PT ;  /* 0x8000000003027812 */ /* 0x000fe200078e4802 */
[----:B------:R-:W-:Y:S06]  /*1440*/  BRA `(.L_x_54) ;  /* 0x00000000000c7947 */ /* 0x000fec0003800000 */
.L_x_47:
[----:B------:R-:W0:Y:S01]  /*1450*/  MUFU.RSQ R2, -QNAN ;  /* 0xffc0000000027908 */ /* 0x000e220000001400 */
[----:B------:R-:W-:Y:S05]  /*1460*/  BRA `(.L_x_54) ;  /* 0x0000000000047947 */ /* 0x000fea0003800000 */
.L_x_46:
[----:B------:R-:W-:-:S07]  /*1470*/  FADD.FTZ R2, R2, R3 ;  /* 0x0000000302027221 */ /* 0x000fce0000010000 */
.L_x_54:
[----:B------:R-:W-:Y:S05]  /*1480*/  BSYNC.RECONVERGENT B1 ;  /* 0x0000000000017941 */ /* 0x000fea0003800200 */
.L_x_44:
[----:B------:R-:W-:-:S04]  /*1490*/  HFMA2 R9, -RZ, RZ, 0, 0 ;  /* 0x00000000ff097431 */ /* 0x000fc800000001ff */
[----:B0-----:R-:W-:Y:S05]  /*14a0*/  RET.REL.NODEC R8 `(_Z17BlackScholesGPU_XP6float2S0_PKS_S2_S2_ffii) ;  /* 0xffffffe808d47950 */ /* 0x001fea0003c3ffff */
.L_x_55:
        /* <DEDUP_REMOVED lines=13> */
.L_x_57:


//--------------------- .nv.shared.reserved.0     --------------------------
	.section	.nv.shared.reserved.0,"aw",@nobits
	.weak		__nv_reservedSMEM_offset_0_alias
	.size		__nv_reservedSMEM_offset_0_alias, 0, 64
	.other		__nv_reservedSMEM_offset_0_alias,@"STO_CUDA_RESERVED_SHARED STV_DEFAULT"
__nv_reservedSMEM_offset_0_alias:
	.zero		0
	.zero		64


//--------------------- .nv.constant0._Z17BlackScholesGPU_YP6float2S0_PKS_S2_S2_ffii --------------------------
	.section	.nv.constant0._Z17BlackScholesGPU_YP6float2S0_PKS_S2_S2_ffii,"a",@progbits
	.sectionflags	@""
	.align	4
.nv.constant0._Z17BlackScholesGPU_YP6float2S0_PKS_S2_S2_ffii:
	.zero		952


//--------------------- .nv.constant0._Z17BlackScholesGPU_XP6float2S0_PKS_S2_S2_ffii --------------------------
	.section	.nv.constant0._Z17BlackScholesGPU_XP6float2S0_PKS_S2_S2_ffii,"a",@progbits
	.sectionflags	@""
	.align	4
.nv.constant0._Z17BlackScholesGPU_XP6float2S0_PKS_S2_S2_ffii:
	.zero		952


//--------------------- SYMBOLS --------------------------

	.type		.nv.reservedSmem.offset0,@object
	.size		.nv.reservedSmem.offset0,0x4
